	.target	sm_100a

	.elftype	@"ET_EXEC"


//--------------------- .note.nv.tkinfo           --------------------------
	.section	.note.nv.tkinfo,"",@"SHT_NOTE"
	.sectionflags	@"SHF_NOTE_NV_TKINFO"
	.tkinfo
        /*0018*/ 	.word	0x00000081
        /*0030*/ 	.string	""
        /*0030*/ 	.string	"ptxas-blackwell"
        /*0030*/ 	.string	"Cuda compilation tools, release 12.9, V12.9.86"
        /*0030*/ 	.string	"Build cuda_12.9.r12.9/compiler.36037853_0"
        /*0030*/ 	.string	"-v  -suppress-debug-info  -lineinfo  -arch sm_100a "



//--------------------- .note.nv.cuver            --------------------------
	.section	.note.nv.cuver,"",@"SHT_NOTE"
	.sectionflags	@"SHF_NOTE_NV_CUVER"
        /*0018*/ 	.short	0x0001
        /*001a*/ 	.short	0x0064
        /*001c*/ 	.short	0x0001
        /*001e*/ 	.short	0x0000
        /*0020*/ 	.short	0x0001
        /*0022*/ 	.short	0x0000


//--------------------- .nv.info                  --------------------------
	.section	.nv.info,"",@"SHT_CUDA_INFO"
	.align	4


	//----- nvinfo : EIATTR_REGCOUNT
	.align		4
        /*0000*/ 	.byte	0x04, 0x2f
        /*0002*/ 	.short	(.L_4 - .L_3)
	.align		4
.L_3:
        /*0004*/ 	.word	index@(gluon_tcgen05)
        /*0008*/ 	.word	0x00000087


	//----- nvinfo : EIATTR_FRAME_SIZE
	.align		4
.L_4:
        /*000c*/ 	.byte	0x04, 0x11
        /*000e*/ 	.short	(.L_6 - .L_5)
	.align		4
.L_5:
        /*0010*/ 	.word	index@($__internal_2_$__cuda_sm10x_tcgen05_guardrail_trap_unallocated_columns_being_dealloced)
        /*0014*/ 	.word	0x00000000


	//----- nvinfo : EIATTR_FRAME_SIZE
	.align		4
.L_6:
        /*0018*/ 	.byte	0x04, 0x11
        /*001a*/ 	.short	(.L_8 - .L_7)
	.align		4
.L_7:
        /*001c*/ 	.word	index@($__internal_1_$__cuda_sm10x_tcgen05_guardrail_trap_phase_invalid_during_alloc)
        /*0020*/ 	.word	0x00000000


	//----- nvinfo : EIATTR_FRAME_SIZE
	.align		4
.L_8:
        /*0024*/ 	.byte	0x04, 0x11
        /*0026*/ 	.short	(.L_10 - .L_9)
	.align		4
.L_9:
        /*0028*/ 	.word	index@($__internal_0_$__cuda_sm10x_tcgen05_guardrail_trap_col_being_dealloced_not_returned_by_alloc)
        /*002c*/ 	.word	0x00000000


	//----- nvinfo : EIATTR_FRAME_SIZE
	.align		4
.L_10:
        /*0030*/ 	.byte	0x04, 0x11
        /*0032*/ 	.short	(.L_12 - .L_11)
	.align		4
.L_11:
        /*0034*/ 	.word	index@(gluon_tcgen05)
        /*0038*/ 	.word	0x00000000


	//----- nvinfo : EIATTR_MIN_STACK_SIZE
	.align		4
.L_12:
        /*003c*/ 	.byte	0x04, 0x12
        /*003e*/ 	.short	(.L_14 - .L_13)
	.align		4
.L_13:
        /*0040*/ 	.word	index@(gluon_tcgen05)
        /*0044*/ 	.word	0x00000000
.L_14:


//--------------------- .nv.info.gluon_tcgen05    --------------------------
	.section	.nv.info.gluon_tcgen05,"",@"SHT_CUDA_INFO"
	.sectionflags	@""
	.align	4


	//----- nvinfo : EIATTR_CUDA_API_VERSION
	.align		4
        /*0000*/ 	.byte	0x04, 0x37
        /*0002*/ 	.short	(.L_16 - .L_15)
.L_15:
        /*0004*/ 	.word	0x00000081


	//----- nvinfo : EIATTR_KPARAM_INFO
	.align		4
.L_16:
        /*0008*/ 	.byte	0x04, 0x17
        /*000a*/ 	.short	(.L_18 - .L_17)
.L_17:
        /*000c*/ 	.word	0x00000000
        /*0010*/ 	.short	0x000a
        /*0012*/ 	.short	0x0048
        /*0014*/ 	.byte	0x00, 0xf4, 0x21, 0x00


	//----- nvinfo : EIATTR_KPARAM_INFO
	.align		4
.L_18:
        /*0018*/ 	.byte	0x04, 0x17
        /*001a*/ 	.short	(.L_20 - .L_19)
.L_19:
        /*001c*/ 	.word	0x00000000
        /*0020*/ 	.short	0x0009
        /*0022*/ 	.short	0x0040
        /*0024*/ 	.byte	0x00, 0xf4, 0x21, 0x00


	//----- nvinfo : EIATTR_KPARAM_INFO
	.align		4
.L_20:
        /*0028*/ 	.byte	0x04, 0x17
        /*002a*/ 	.short	(.L_22 - .L_21)
.L_21:
        /*002c*/ 	.word	0x00000000
        /*0030*/ 	.short	0x0008
        /*0032*/ 	.short	0x0038
        /*0034*/ 	.byte	0x00, 0xf0, 0x21, 0x00


	//----- nvinfo : EIATTR_KPARAM_INFO
	.align		4
.L_22:
        /*0038*/ 	.byte	0x04, 0x17
        /*003a*/ 	.short	(.L_24 - .L_23)
.L_23:
        /*003c*/ 	.word	0x00000000
        /*0040*/ 	.short	0x0007
        /*0042*/ 	.short	0x0030
        /*0044*/ 	.byte	0x00, 0xf0, 0x21, 0x00


	//----- nvinfo : EIATTR_KPARAM_INFO
	.align		4
.L_24:
        /*0048*/ 	.byte	0x04, 0x17
        /*004a*/ 	.short	(.L_26 - .L_25)
.L_25:
        /*004c*/ 	.word	0x00000000
        /*0050*/ 	.short	0x0006
        /*0052*/ 	.short	0x0028
        /*0054*/ 	.byte	0x00, 0xf0, 0x21, 0x00


	//----- nvinfo : EIATTR_KPARAM_INFO
	.align		4
.L_26:
        /*0058*/ 	.byte	0x04, 0x17
        /*005a*/ 	.short	(.L_28 - .L_27)
.L_27:
        /*005c*/ 	.word	0x00000000
        /*0060*/ 	.short	0x0005
        /*0062*/ 	.short	0x0020
        /*0064*/ 	.byte	0x00, 0xf0, 0x11, 0x00


	//----- nvinfo : EIATTR_KPARAM_INFO
	.align		4
.L_28:
        /*0068*/ 	.byte	0x04, 0x17
        /*006a*/ 	.short	(.L_30 - .L_29)
.L_29:
        /*006c*/ 	.word	0x00000000
        /*0070*/ 	.short	0x0004
        /*0072*/ 	.short	0x001c
        /*0074*/ 	.byte	0x00, 0xf0, 0x11, 0x00


	//----- nvinfo : EIATTR_KPARAM_INFO
	.align		4
.L_30:
        /*0078*/ 	.byte	0x04, 0x17
        /*007a*/ 	.short	(.L_32 - .L_31)
.L_31:
        /*007c*/ 	.word	0x00000000
        /*0080*/ 	.short	0x0003
        /*0082*/ 	.short	0x0018
        /*0084*/ 	.byte	0x00, 0xf0, 0x11, 0x00


	//----- nvinfo : EIATTR_KPARAM_INFO
	.align		4
.L_32:
        /*0088*/ 	.byte	0x04, 0x17
        /*008a*/ 	.short	(.L_34 - .L_33)
.L_33:
        /*008c*/ 	.word	0x00000000
        /*0090*/ 	.short	0x0002
        /*0092*/ 	.short	0x0010
        /*0094*/ 	.byte	0x00, 0xf4, 0x21, 0x00


	//----- nvinfo : EIATTR_KPARAM_INFO
	.align		4
.L_34:
        /*0098*/ 	.byte	0x04, 0x17
        /*009a*/ 	.short	(.L_36 - .L_35)
.L_35:
        /*009c*/ 	.word	0x00000000
        /*00a0*/ 	.short	0x0001
        /*00a2*/ 	.short	0x0008
        /*00a4*/ 	.byte	0x00, 0xf4, 0x21, 0x00


	//----- nvinfo : EIATTR_KPARAM_INFO
	.align		4
.L_36:
        /*00a8*/ 	.byte	0x04, 0x17
        /*00aa*/ 	.short	(.L_38 - .L_37)
.L_37:
        /*00ac*/ 	.word	0x00000000
        /*00b0*/ 	.short	0x0000
        /*00b2*/ 	.short	0x0000
        /*00b4*/ 	.byte	0x00, 0xf4, 0x21, 0x00


	//----- nvinfo : EIATTR_AT_ENTRY_FRAGMENTS
	.align		4
.L_38:
        /*00b8*/ 	.byte	0x04, 0x4f
        /*00ba*/ 	.short	(.L_40 - .L_39)


	//   ....[0]....
.L_39:
        /*00bc*/ 	.word	0x00000004


	//----- nvinfo : EIATTR_RESERVED_SMEM_USED
	.align		4
.L_40:
        /*00c0*/ 	.byte	0x01, 0x41
	.zero		2


	//----- nvinfo : EIATTR_SPARSE_MMA_MASK
	.align		4
        /*00c4*/ 	.byte	0x03, 0x50
        /*00c6*/ 	.short	0x0000


	//----- nvinfo : EIATTR_TCGEN05_1CTA_USED
	.align		4
        /*00c8*/ 	.byte	0x01, 0x51
	.zero		2


	//----- nvinfo : EIATTR_MAXREG_COUNT
	.align		4
        /*00cc*/ 	.byte	0x03, 0x1b
        /*00ce*/ 	.short	0x00ff


	//----- nvinfo : EIATTR_NUM_BARRIERS
	.align		4
        /*00d0*/ 	.byte	0x02, 0x4c
        /*00d2*/ 	.byte	0x01
	.zero		1


	//----- nvinfo : EIATTR_INT_WARP_WIDE_INSTR_OFFSETS
	.align		4
        /*00d4*/ 	.byte	0x04, 0x31
        /*00d6*/ 	.short	(.L_42 - .L_41)


	//   ....[0]....
.L_41:
        /*00d8*/ 	.word	0x00001720


	//   ....[1]....
        /*00dc*/ 	.word	0x00001740


	//   ....[2]....
        /*00e0*/ 	.word	0x000017c0


	//   ....[3]....
        /*00e4*/ 	.word	0x00001bb0


	//   ....[4]....
        /*00e8*/ 	.word	0x00001bc0


	//   ....[5]....
        /*00ec*/ 	.word	0x00001c20


	//   ....[6]....
        /*00f0*/ 	.word	0x00001c30


	//   ....[7]....
        /*00f4*/ 	.word	0x00001e90


	//   ....[8]....
        /*00f8*/ 	.word	0x00001ea0


	//   ....[9]....
        /*00fc*/ 	.word	0x00002030


	//   ....[10]....
        /*0100*/ 	.word	0x00002060


	//   ....[11]....
        /*0104*/ 	.word	0x00002080


	//   ....[12]....
        /*0108*/ 	.word	0x000020c0


	//   ....[13]....
        /*010c*/ 	.word	0x000022f0


	//   ....[14]....
        /*0110*/ 	.word	0x00002300


	//   ....[15]....
        /*0114*/ 	.word	0x00002690


	//   ....[16]....
        /*0118*/ 	.word	0x000026a0


	//   ....[17]....
        /*011c*/ 	.word	0x00002e10


	//   ....[18]....
        /*0120*/ 	.word	0x00002e60


	//----- nvinfo : EIATTR_COOP_GROUP_MASK_REGIDS
	.align		4
.L_42:
        /*0124*/ 	.byte	0x04, 0x29
        /*0126*/ 	.short	(.L_44 - .L_43)


	//   ....[0]....
.L_43:
        /*0128*/ 	.word	0xffffffff


	//   ....[1]....
        /*012c*/ 	.word	0xffffffff


	//   ....[2]....
        /*0130*/ 	.word	0xffffffff


	//   ....[3]....
        /*0134*/ 	.word	0xffffffff


	//   ....[4]....
        /*0138*/ 	.word	0xffffffff


	//   ....[5]....
        /*013c*/ 	.word	0xffffffff


	//   ....[6]....
        /*0140*/ 	.word	0xffffffff


	//   ....[7]....
        /*0144*/ 	.word	0xffffffff


	//   ....[8]....
        /*0148*/ 	.word	0xffffffff


	//   ....[9]....
        /*014c*/ 	.word	0xffffffff


	//----- nvinfo : EIATTR_COOP_GROUP_INSTR_OFFSETS
	.align		4
.L_44:
        /*0150*/ 	.byte	0x04, 0x28
        /*0152*/ 	.short	(.L_46 - .L_45)


	//   ....[0]....
.L_45:
        /*0154*/ 	.word	0x00000050


	//   ....[1]....
        /*0158*/ 	.word	0x00000310


	//   ....[2]....
        /*015c*/ 	.word	0x00000500


	//   ....[3]....
        /*0160*/ 	.word	0x000009c0


	//   ....[4]....
        /*0164*/ 	.word	0x00000b00


	//   ....[5]....
        /*0168*/ 	.word	0x00000fb0


	//   ....[6]....
        /*016c*/ 	.word	0x000010f0


	//   ....[7]....
        /*0170*/ 	.word	0x000015e0


	//   ....[8]....
        /*0174*/ 	.word	0x00002ca0


	//   ....[9]....
        /*0178*/ 	.word	0x00002f10


	//----- nvinfo : EIATTR_VRC_CTA_INIT_COUNT
	.align		4
.L_46:
        /*017c*/ 	.byte	0x02, 0x4a
        /*017e*/ 	.byte	0x80
	.zero		1


	//----- nvinfo : EIATTR_MBARRIER_INSTR_OFFSETS
	.align		4
        /*0180*/ 	.byte	0x04, 0x39
        /*0182*/ 	.short	(.L_48 - .L_47)


	//   ....[0]....
.L_47:
        /*0184*/ 	.word	0x000017e0
        /*0188*/ 	.word	0x000000ff
        /*018c*/ 	.word	0x00018000
        /*0190*/ 	.short	0x0100
        /*0192*/ 	.byte	0x0c
	.zero		1


	//   ....[1]....
        /*0194*/ 	.word	0x000017f0
        /*0198*/ 	.word	0x000000ff
        /*019c*/ 	.word	0x00018020
        /*01a0*/ 	.short	0x0100
        /*01a2*/ 	.byte	0x0c
	.zero		1


	//   ....[2]....
        /*01a4*/ 	.word	0x000018a0
        /*01a8*/ 	.word	0x000000ff
        /*01ac*/ 	.word	0x00018008
        /*01b0*/ 	.short	0x0100
        /*01b2*/ 	.byte	0x0c
	.zero		1


	//   ....[3]....
        /*01b4*/ 	.word	0x000018b0
        /*01b8*/ 	.word	0x000000ff
        /*01bc*/ 	.word	0x00018028
        /*01c0*/ 	.short	0x0100
        /*01c2*/ 	.byte	0x0c
	.zero		1


	//   ....[4]....
        /*01c4*/ 	.word	0x00001990
        /*01c8*/ 	.word	0x000000ff
        /*01cc*/ 	.word	0x00018010
        /*01d0*/ 	.short	0x0100
        /*01d2*/ 	.byte	0x0c
	.zero		1


	//   ....[5]....
        /*01d4*/ 	.word	0x000019a0
        /*01d8*/ 	.word	0x000000ff
        /*01dc*/ 	.word	0x00018030
        /*01e0*/ 	.short	0x0100
        /*01e2*/ 	.byte	0x0c
	.zero		1


	//   ....[6]....
        /*01e4*/ 	.word	0x00001ab0
        /*01e8*/ 	.word	0x000000ff
        /*01ec*/ 	.word	0x00018018
        /*01f0*/ 	.short	0x0100
        /*01f2*/ 	.byte	0x0c
	.zero		1


	//   ....[7]....
        /*01f4*/ 	.word	0x00001ac0
        /*01f8*/ 	.word	0x000000ff
        /*01fc*/ 	.word	0x00018038
        /*0200*/ 	.short	0x0100
        /*0202*/ 	.byte	0x0c
	.zero		1


	//   ....[8]....
        /*0204*/ 	.word	0x00001cc0
        /*0208*/ 	.word	0x000000ff
        /*020c*/ 	.word	0x00018000
        /*0210*/ 	.short	0x010a
        /*0212*/ 	.byte	0x0c
	.zero		1


	//   ....[9]....
        /*0214*/ 	.word	0x00001ef0
        /*0218*/ 	.word	0x000000ff
        /*021c*/ 	.word	0x00018020
        /*0220*/ 	.short	0x010a
        /*0222*/ 	.byte	0x0c
	.zero		1


	//   ....[10]....
        /*0224*/ 	.word	0x00002140
        /*0228*/ 	.word	0x000000ff
        /*022c*/ 	.word	0x00018000
        /*0230*/ 	.short	0x010a
        /*0232*/ 	.byte	0x12
	.zero		1


	//   ....[11]....
        /*0234*/ 	.word	0x00002340
        /*0238*/ 	.word	0x000000ff
        /*023c*/ 	.word	0x00018020
        /*0240*/ 	.short	0x010a
        /*0242*/ 	.byte	0x12
	.zero		1


	//   ....[12]....
        /*0244*/ 	.word	0x00002410
        /*0248*/ 	.word	0x000000ff
        /*024c*/ 	.word	0x00018000
        /*0250*/ 	.short	0x0108
        /*0252*/ 	.byte	0x0c
	.zero		1


	//   ....[13]....
        /*0254*/ 	.word	0x00002420
        /*0258*/ 	.word	0x000000ff
        /*025c*/ 	.word	0x00018020
        /*0260*/ 	.short	0x0108
        /*0262*/ 	.byte	0x0c
	.zero		1


	//   ....[14]....
        /*0264*/ 	.word	0x00002470
        /*0268*/ 	.word	0x000000ff
        /*026c*/ 	.word	0x00018008
        /*0270*/ 	.short	0x0108
        /*0272*/ 	.byte	0x0c
	.zero		1


	//   ....[15]....
        /*0274*/ 	.word	0x00002480
        /*0278*/ 	.word	0x000000ff
        /*027c*/ 	.word	0x00018028
        /*0280*/ 	.short	0x0108
        /*0282*/ 	.byte	0x0c
	.zero		1


	//   ....[16]....
        /*0284*/ 	.word	0x000024d0
        /*0288*/ 	.word	0x000000ff
        /*028c*/ 	.word	0x00018010
        /*0290*/ 	.short	0x0108
        /*0292*/ 	.byte	0x0c
	.zero		1


	//   ....[17]....
        /*0294*/ 	.word	0x000024e0
        /*0298*/ 	.word	0x000000ff
        /*029c*/ 	.word	0x00018030
        /*02a0*/ 	.short	0x0108
        /*02a2*/ 	.byte	0x0c
	.zero		1


	//   ....[18]....
        /*02a4*/ 	.word	0x00002530
        /*02a8*/ 	.word	0x000000ff
        /*02ac*/ 	.word	0x00018018
        /*02b0*/ 	.short	0x0108
        /*02b2*/ 	.byte	0x0c
	.zero		1


	//   ....[19]....
        /*02b4*/ 	.word	0x00002540
        /*02b8*/ 	.word	0x000000ff
        /*02bc*/ 	.word	0x00018038
        /*02c0*/ 	.short	0x0108
        /*02c2*/ 	.byte	0x0c
	.zero		1


	//   ....[20]....
        /*02c4*/ 	.word	0x00002f30
        /*02c8*/ 	.word	0x000000ff
        /*02cc*/ 	.word	0x00018000
        /*02d0*/ 	.short	0x010a
        /*02d2*/ 	.byte	0x0c
	.zero		1


	//   ....[21]....
        /*02d4*/ 	.word	0x00002f60
        /*02d8*/ 	.word	0x000000ff
        /*02dc*/ 	.word	0x00018020
        /*02e0*/ 	.short	0x010a
        /*02e2*/ 	.byte	0x0c
	.zero		1


	//   ....[22]....
        /*02e4*/ 	.word	0x00002f90
        /*02e8*/ 	.word	0x000000ff
        /*02ec*/ 	.word	0x00018000
        /*02f0*/ 	.short	0x010a
        /*02f2*/ 	.byte	0x12
	.zero		1


	//   ....[23]....
        /*02f4*/ 	.word	0x00002fc0
        /*02f8*/ 	.word	0x000000ff
        /*02fc*/ 	.word	0x00018020
        /*0300*/ 	.short	0x010a
        /*0302*/ 	.byte	0x12
	.zero		1


	//----- nvinfo : EIATTR_NUM_MBARRIERS
	.align		4
.L_48:
        /*0304*/ 	.byte	0x03, 0x38
        /*0306*/ 	.short	0x0008


	//----- nvinfo : EIATTR_EXIT_INSTR_OFFSETS
	.align		4
        /*0308*/ 	.byte	0x04, 0x1c
        /*030a*/ 	.short	(.L_50 - .L_49)


	//   ....[0]....
.L_49:
        /*030c*/ 	.word	0x00002f20


	//----- nvinfo : EIATTR_REQNTID
	.align		4
.L_50:
        /*0310*/ 	.byte	0x04, 0x10
        /*0312*/ 	.short	(.L_52 - .L_51)
.L_51:
        /*0314*/ 	.word	0x00000100
        /*0318*/ 	.word	0x00000001
        /*031c*/ 	.word	0x00000001


	//----- nvinfo : EIATTR_CRS_STACK_SIZE
	.align		4
.L_52:
        /*0320*/ 	.byte	0x04, 0x1e
        /*0322*/ 	.short	(.L_54 - .L_53)
.L_53:
        /*0324*/ 	.word	0x00000000


	//----- nvinfo : EIATTR_CBANK_PARAM_SIZE
	.align		4
.L_54:
        /*0328*/ 	.byte	0x03, 0x19
        /*032a*/ 	.short	0x0050


	//----- nvinfo : EIATTR_PARAM_CBANK
	.align		4
        /*032c*/ 	.byte	0x04, 0x0a
        /*032e*/ 	.short	(.L_56 - .L_55)
	.align		4
.L_55:
        /*0330*/ 	.word	index@(.nv.constant0.gluon_tcgen05)
        /*0334*/ 	.short	0x0380
        /*0336*/ 	.short	0x0050


	//----- nvinfo : EIATTR_SW_WAR
	.align		4
.L_56:
        /*0338*/ 	.byte	0x04, 0x36
        /*033a*/ 	.short	(.L_58 - .L_57)
.L_57:
        /*033c*/ 	.word	0x00000008
.L_58:


//--------------------- .nv.compat                --------------------------
	.section	.nv.compat,"",@"SHT_CUDA_COMPAT_INFO"
	.align	4
        /*0000*/ 	.byte	0x02, 0x02, 0x02, 0x00, 0x02, 0x05, 0x05, 0x00, 0x02, 0x03, 0x03, 0x00, 0x02, 0x06, 0x01, 0x00


//--------------------- .nv.callgraph             --------------------------
	.section	.nv.callgraph,"",@"SHT_CUDA_CALLGRAPH"
	.align	4
	.sectionentsize	8
	.align		4
        /*0000*/ 	.word	0x00000000
	.align		4
        /*0004*/ 	.word	0xffffffff
	.align		4
        /*0008*/ 	.word	0x00000000
	.align		4
        /*000c*/ 	.word	0xfffffffe
	.align		4
        /*0010*/ 	.word	0x00000000
	.align		4
        /*0014*/ 	.word	0xfffffffd
	.align		4
        /*0018*/ 	.word	0x00000000
	.align		4
        /*001c*/ 	.word	0xfffffffc


//--------------------- .text.gluon_tcgen05       --------------------------
	.section	.text.gluon_tcgen05,"ax",@progbits
	.align	128
        .global         gluon_tcgen05
        .type           gluon_tcgen05,@function
        .size           gluon_tcgen05,(.L_x_85 - gluon_tcgen05)
        .other          gluon_tcgen05,@"STO_CUDA_ENTRY STV_DEFAULT"
gluon_tcgen05:
.text.gluon_tcgen05:
[----:B------:R-:W1:Y:S01]  /*0000*/  LDC R1, c[0x0][0x37c] ;  /* 0x0000df00ff017b82 */ /* 0x000e620000000800 */
[----:B------:R-:W2:Y:S02]  /*0010*/  S2R R0, SR_TID.X ;  /* 0x0000000000007919 */ /* 0x000ea40000002100 */
[----:B--2---:R-:W-:-:S13]  /*0020*/  ISETP.GE.U32.AND P2, PT, R0, 0x20, PT ;  /* 0x000000200000780c */ /* 0x004fda0003f46070 */
[----:B------:R-:W-:Y:S05]  /*0030*/  @P2 BRA `(.L_x_0) ;  /* 0x0000000000b82947 */ /* 0x000fea0003800000 */
[----:B------:R-:W2:Y:S01]  /*0040*/  S2UR UR6, SR_CgaCtaId ;  /* 0x00000000000679c3 */ /* 0x000ea20000008800 */
[----:B------:R-:W-:Y:S01]  /*0050*/  NOP ;  /* 0x0000000000007918 */ /* 0x000fe20000000000 */
[----:B------:R-:W-:Y:S02]  /*0060*/  UMOV UR4, 0x40 ;  /* 0x0000004000047882 */ /* 0x000fe40000000000 */
[----:B--2---:R-:W-:-:S09]  /*0070*/  ULEA UR4, UR6, UR4, 0x18 ;  /* 0x0000000406047291 */ /* 0x004fd2000f8ec0ff */
[----:B------:R-:W2:Y:S01]  /*0080*/  LDS.U8 R2, [UR4] ;  /* 0x00000004ff027984 */ /* 0x000ea20008000000 */
[----:B------:R-:W-:Y:S02]  /*0090*/  UMOV UR4, 0x400 ;  /* 0x0000040000047882 */ /* 0x000fe40000000000 */
[----:B------:R-:W-:Y:S01]  /*00a0*/  ULEA UR4, UR6, UR4, 0x18 ;  /* 0x0000000406047291 */ /* 0x000fe2000f8ec0ff */
[----:B--2---:R-:W-:-:S13]  /*00b0*/  ISETP.NE.AND P0, PT, R2, RZ, PT ;  /* 0x000000ff0200720c */ /* 0x004fda0003f05270 */
[----:B------:R-:W-:Y:S05]  /*00c0*/  @P0 BRA `(.L_x_1) ;  /* 0x00000000007c0947 */ /* 0x000fea0003800000 */
[----:B------:R-:W-:-:S13]  /*00d0*/  ELECT P0, URZ, PT ;  /* 0x0000000000ff782f */ /* 0x000fda0003800000 */
[----:B------:R-:W-:Y:S05]  /*00e0*/  @!P0 BRA `(.L_x_2) ;  /* 0x0000000000848947 */ /* 0x000fea0003800000 */
[----:B------:R-:W-:Y:S01]  /*00f0*/  UMOV UR5, 0x8 ;  /* 0x0000000800057882 */ /* 0x000fe20000000000 */
[----:B------:R-:W-:Y:S02]  /*0100*/  IMAD.MOV.U32 R5, RZ, RZ, 0x1 ;  /* 0x00000001ff057424 */ /* 0x000fe400078e00ff */
[----:B------:R-:W-:Y:S02]  /*0110*/  IMAD.MOV.U32 R3, RZ, RZ, 0xff ;  /* 0x000000ffff037424 */ /* 0x000fe400078e00ff */
[----:B------:R-:W-:Y:S04]  /*0120*/  DEPBAR.LE SB2, 0x36 ;  /* 0x0000ad800000791a */ /* 0x000fe80000000000 */
[----:B------:R-:W2:Y:S02]  /*0130*/  UTCATOMSWS.FIND_AND_SET.ALIGN UP0, UR5, UR5 ;  /* 0x00000005000575e3 */ /* 0x000ea40008000800 */
[----:B--2---:R-:W-:-:S04]  /*0140*/  PLOP3.LUT P0, PT, PT, PT, UP0, 0x80, 0x8 ;  /* 0x000000000008781c */ /* 0x004fc80003f0f008 */
[----:B------:R-:W-:-:S04]  /*0150*/  SEL R2, RZ, 0xffffffff, !P0 ;  /* 0xffffffffff027807 */ /* 0x000fc80004000000 */
[----:B------:R-:W-:Y:S01]  /*0160*/  ISETP.NE.AND P0, PT, R2, RZ, PT ;  /* 0x000000ff0200720c */ /* 0x000fe20003f05270 */
[----:B------:R-:W-:-:S12]  /*0170*/  IMAD.U32 R2, RZ, RZ, UR5 ;  /* 0x00000005ff027e24 */ /* 0x000fd8000f8e00ff */
[----:B------:R-:W-:Y:S05]  /*0180*/  @P0 BRA `(.L_x_3) ;  /* 0x0000000000240947 */ /* 0x000fea0003800000 */
.L_x_4:
[----:B------:R-:W-:Y:S05]  /*0190*/  NANOSLEEP 0x64 ;  /* 0x000000640000795d */ /* 0x000fea0003800000 */
[----:B------:R-:W-:-:S05]  /*01a0*/  UMOV UR5, 0x8 ;  /* 0x0000000800057882 */ /* 0x000fca0000000000 */
[----:B------:R-:W-:Y:S04]  /*01b0*/  DEPBAR.LE SB2, 0x36 ;  /* 0x0000ad800000791a */ /* 0x000fe80000000000 */
[----:B------:R-:W2:Y:S02]  /*01c0*/  UTCATOMSWS.FIND_AND_SET.ALIGN UP0, UR5, UR5 ;  /* 0x00000005000575e3 */ /* 0x000ea40008000800 */
[----:B--2---:R-:W-:-:S04]  /*01d0*/  PLOP3.LUT P0, PT, PT, PT, UP0, 0x80, 0x8 ;  /* 0x000000000008781c */ /* 0x004fc80003f0f008 */
[----:B------:R-:W-:-:S04]  /*01e0*/  SEL R2, RZ, 0xffffffff, !P0 ;  /* 0xffffffffff027807 */ /* 0x000fc80004000000 */
[----:B------:R-:W-:Y:S01]  /*01f0*/  ISETP.NE.AND P0, PT, R2, RZ, PT ;  /* 0x000000ff0200720c */ /* 0x000fe20003f05270 */
[----:B------:R-:W-:-:S12]  /*0200*/  IMAD.U32 R2, RZ, RZ, UR5 ;  /* 0x00000005ff027e24 */ /* 0x000fd8000f8e00ff */
[----:B------:R-:W-:Y:S05]  /*0210*/  @!P0 BRA `(.L_x_4) ;  /* 0xfffffffc00dc8947 */ /* 0x000fea000383ffff */
.L_x_3:
[C---:B------:R-:W-:Y:S01]  /*0220*/  VIADD R4, R2.reuse, 0x10 ;  /* 0x0000001002047836 */ /* 0x040fe20000000000 */
[----:B------:R-:W-:Y:S01]  /*0230*/  UMOV UR5, 0x50 ;  /* 0x0000005000057882 */ /* 0x000fe20000000000 */
[----:B------:R-:W-:Y:S01]  /*0240*/  SHF.L.U32 R3, R3, R2, RZ ;  /* 0x0000000203037219 */ /* 0x000fe200000006ff */
[----:B------:R-:W-:Y:S01]  /*0250*/  ULEA UR5, UR6, UR5, 0x18 ;  /* 0x0000000506057291 */ /* 0x000fe2000f8ec0ff */
[----:B------:R-:W-:Y:S01]  /*0260*/  IMAD.SHL.U32 R2, R2, 0x20, RZ ;  /* 0x0000002002027824 */ /* 0x000fe200078e00ff */
[----:B------:R-:W-:-:S04]  /*0270*/  SHF.L.U32 R4, R5, R4, RZ ;  /* 0x0000000405047219 */ /* 0x000fc800000006ff */
[----:B------:R-:W-:-:S05]  /*0280*/  LOP3.LUT R3, R4, R3, RZ, 0xfc, !PT ;  /* 0x0000000304037212 */ /* 0x000fca00078efcff */
[----:B------:R2:W-:Y:S04]  /*0290*/  ATOMS.OR RZ, [UR5], R3 ;  /* 0x00000003ffff798c */ /* 0x0005e8000b000005 */
[----:B------:R2:W-:Y:S01]  /*02a0*/  STS [UR4], R2 ;  /* 0x00000002ff007988 */ /* 0x0005e20008000804 */
[----:B------:R-:W-:Y:S05]  /*02b0*/  BRA `(.L_x_2) ;  /* 0x0000000000107947 */ /* 0x000fea0003800000 */
.L_x_1:
[----:B------:R-:W-:Y:S01]  /*02c0*/  IMAD.MOV.U32 R3, RZ, RZ, -0x1 ;  /* 0xffffffffff037424 */ /* 0x000fe200078e00ff */
[----:B------:R-:W-:-:S04]  /*02d0*/  MOV R2, 0x300 ;  /* 0x0000030000027802 */ /* 0x000fc80000000f00 */
[----:B------:R2:W-:Y:S03]  /*02e0*/  STS [UR4], R3 ;  /* 0x00000003ff007988 */ /* 0x0005e60008000804 */
[----:B-12---:R-:W-:Y:S05]  /*02f0*/  CALL.REL.NOINC `($__internal_1_$__cuda_sm10x_tcgen05_guardrail_trap_phase_invalid_during_alloc) ;  /* 0x0000002c00487944 */ /* 0x006fea0003c00000 */
.L_x_2:
[----:B------:R-:W-:Y:S05]  /*0300*/  WARPSYNC.ALL ;  /* 0x0000000000007948 */ /* 0x000fea0003800000 */
[----:B------:R-:W-:Y:S01]  /*0310*/  NOP ;  /* 0x0000000000007918 */ /* 0x000fe20000000000 */
.L_x_0:
[----:B------:R-:W3:Y:S08]  /*0320*/  S2UR UR4, SR_CgaCtaId ;  /* 0x00000000000479c3 */ /* 0x000ef00000008800 */
[----:B------:R-:W-:Y:S01]  /*0330*/  BAR.SYNC.DEFER_BLOCKING 0x0 ;  /* 0x0000000000007b1d */ /* 0x000fe20000010000 */
[----:B------:R-:W-:-:S05]  /*0340*/  LOP3.LUT R132, R0, 0xff, RZ, 0xc0, !PT ;  /* 0x000000ff00847812 */ /* 0x000fca00078ec0ff */
[----:B------:R-:W-:Y:S02]  /*0350*/  UMOV UR12, 0x400 ;  /* 0x00000400000c7882 */ /* 0x000fe40000000000 */
[----:B------:R-:W4:Y:S08]  /*0360*/  LDC R4, c[0x0][0x398] ;  /* 0x0000e600ff047b82 */ /* 0x000f300000000800 */
[----:B------:R-:W5:Y:S01]  /*0370*/  LDC R12, c[0x0][0x3a0] ;  /* 0x0000e800ff0c7b82 */ /* 0x000f620000000800 */
[----:B---3--:R-:W-:-:S07]  /*0380*/  ULEA UR12, UR4, UR12, 0x18 ;  /* 0x0000000c040c7291 */ /* 0x008fce000f8ec0ff */
[----:B------:R-:W3:Y:S02]  /*0390*/  S2UR UR13, SR_CTAID.Y ;  /* 0x00000000000d79c3 */ /* 0x000ee40000002600 */
[----:B--2---:R-:W2:Y:S06]  /*03a0*/  LDS R3, [UR12] ;  /* 0x0000000cff037984 */ /* 0x004eac0008000800 */
[----:B------:R-:W-:Y:S06]  /*03b0*/  BAR.SYNC.DEFER_BLOCKING 0x0 ;  /* 0x0000000000007b1d */ /* 0x000fec0000010000 */
[----:B------:R-:W-:Y:S05]  /*03c0*/  @P2 BRA `(.L_x_5) ;  /* 0x0000000000182947 */ /* 0x000fea0003800000 */
[----:B------:R-:W-:Y:S01]  /*03d0*/  ELECT P0, URZ, PT ;  /* 0x0000000000ff782f */ /* 0x000fe20003800000 */
[----:B------:R-:W-:Y:S01]  /*03e0*/  IMAD.MOV.U32 R2, RZ, RZ, 0x1 ;  /* 0x00000001ff027424 */ /* 0x000fe200078e00ff */
[----:B------:R-:W-:Y:S01]  /*03f0*/  UMOV UR5, 0x40 ;  /* 0x0000004000057882 */ /* 0x000fe20000000000 */
[----:B------:R-:W-:Y:S01]  /*0400*/  UVIRTCOUNT.DEALLOC.SMPOOL 0x80 ;  /* 0x000000800000784c */ /* 0x000fe20000000000 */
[----:B------:R-:W-:-:S09]  /*0410*/  ULEA UR5, UR4, UR5, 0x18 ;  /* 0x0000000504057291 */ /* 0x000fd2000f8ec0ff */
[----:B------:R5:W-:Y:S03]  /*0420*/  @P0 STS.U8 [UR5], R2 ;  /* 0x00000002ff000988 */ /* 0x000be60008000005 */
.L_x_5:
[----:B------:R-:W5:Y:S01]  /*0430*/  S2UR UR4, SR_CTAID.Z ;  /* 0x00000000000479c3 */ /* 0x000f620000002700 */
[----:B------:R-:W4:Y:S01]  /*0440*/  LDCU UR5, c[0x0][0x370] ;  /* 0x00006e00ff0577ac */ /* 0x000f220008000800 */
[----:B------:R-:W-:Y:S01]  /*0450*/  ISETP.GE.U32.AND P0, PT, R132, 0x20, PT ;  /* 0x000000208400780c */ /* 0x000fe20003f06070 */
[----:B----4-:R-:W-:Y:S01]  /*0460*/  VIADD R4, R4, 0xffffffff ;  /* 0xffffffff04047836 */ /* 0x010fe20000000000 */
[C---:B------:R-:W-:Y:S01]  /*0470*/  ISETP.NE.U32.AND P3, PT, R132.reuse, RZ, PT ;  /* 0x000000ff8400720c */ /* 0x040fe20003f65070 */
[----:B------:R-:W5:Y:S01]  /*0480*/  LDCU UR6, c[0x0][0x374] ;  /* 0x00006e80ff0677ac */ /* 0x000f620008000800 */
[----:B------:R-:W-:Y:S01]  /*0490*/  LEA R10, R132, UR12, 0x2 ;  /* 0x0000000c840a7c11 */ /* 0x000fe2000f8e10ff */
[----:B-----5:R-:W-:Y:S01]  /*04a0*/  VIADD R11, R12, 0xffffffff ;  /* 0xffffffff0c0b7836 */ /* 0x020fe20000000000 */
[----:B------:R-:W4:Y:S01]  /*04b0*/  S2UR UR7, SR_CTAID.X ;  /* 0x00000000000779c3 */ /* 0x000f220000002500 */
[----:B------:R-:W5:Y:S01]  /*04c0*/  LDCU.64 UR14, c[0x0][0x3c0] ;  /* 0x00007800ff0e77ac */ /* 0x000f620008000a00 */
[----:B--2---:R-:W-:Y:S01]  /*04d0*/  R2UR UR24, R3 ;  /* 0x00000000031872ca */ /* 0x004fe200000e0000 */
[----:B------:R-:W-:Y:S04]  /*04e0*/  BSSY.RECONVERGENT B0, `(.L_x_6) ;  /* 0x0000011000007945 */ /* 0x000fe80003800200 */
[----:B------:R2:W-:Y:S01]  /*04f0*/  @!P0 STS [R10], RZ ;  /* 0x000000ff0a008388 */ /* 0x0005e20000000800 */
[----:B------:R-:W-:-:S03]  /*0500*/  NOP ;  /* 0x0000000000007918 */ /* 0x000fc60000000000 */
[----:B------:R2:W-:Y:S01]  /*0510*/  @!P3 STS [UR12+0x24], R4 ;  /* 0x00002404ff00b988 */ /* 0x0005e2000800080c */
[----:B---3--:R-:W-:-:S03]  /*0520*/  UIMAD UR4, UR4, UR6, UR13 ;  /* 0x00000006040472a4 */ /* 0x008fc6000f8e020d */
[----:B------:R2:W-:Y:S01]  /*0530*/  @!P3 STS [UR12+0x20], R11 ;  /* 0x0000200bff00b988 */ /* 0x0005e2000800080c */
[----:B----4-:R-:W-:-:S04]  /*0540*/  UIMAD UR4, UR4, UR5, UR7 ;  /* 0x00000005040472a4 */ /* 0x010fc8000f8e0207 */
[----:B------:R-:W-:-:S04]  /*0550*/  UIMAD UR4, UR4, 0x180, URZ ;  /* 0x00000180040478a4 */ /* 0x000fc8000f8e02ff */
[----:B-----5:R-:W-:-:S04]  /*0560*/  UIADD3 UR20, UP0, UPT, UR4, UR14, URZ ;  /* 0x0000000e04147290 */ /* 0x020fc8000ff1e0ff */
[----:B------:R-:W-:Y:S01]  /*0570*/  ULEA.HI.X.SX32 UR21, UR4, UR15, 0x1, UP0 ;  /* 0x0000000f04157291 */ /* 0x000fe200080f0eff */
[----:B--2---:R-:W-:Y:S11]  /*0580*/  @P3 BRA `(.L_x_7) ;  /* 0x0000000000183947 */ /* 0x004ff60003800000 */
[----:B------:R-:W2:Y:S01]  /*0590*/  LDS R2, [UR12+0x8] ;  /* 0x0000080cff027984 */ /* 0x000ea20008000800 */
[----:B------:R-:W3:Y:S01]  /*05a0*/  LDC.64 R6, c[0x0][0x380] ;  /* 0x0000e000ff067b82 */ /* 0x000ee20000000a00 */
[----:B------:R-:W-:Y:S02]  /*05b0*/  IMAD.MOV.U32 R3, RZ, RZ, 0x70 ;  /* 0x00000070ff037424 */ /* 0x000fe400078e00ff */
[----:B---3--:R3:W-:Y:S03]  /*05c0*/  STS.64 [UR12], R6 ;  /* 0x00000006ff007988 */ /* 0x0087e60008000a0c */
[----:B--2---:R-:W-:-:S05]  /*05d0*/  LOP3.LUT R2, R2, 0x10, R3, 0xd8, !PT ;  /* 0x0000001002027812 */ /* 0x004fca00078ed803 */
[----:B------:R3:W-:Y:S02]  /*05e0*/  STS [UR12+0x8], R2 ;  /* 0x00000802ff007988 */ /* 0x0007e4000800080c */
.L_x_7:
[----:B------:R-:W-:Y:S05]  /*05f0*/  BSYNC.RECONVERGENT B0 ;  /* 0x0000000000007941 */ /* 0x000fea0003800200 */
.L_x_6:
[----:B------:R-:W-:Y:S04]  /*0600*/  BSSY.RECONVERGENT B0, `(.L_x_8) ;  /* 0x000000a000007945 */ /* 0x000fe80003800200 */
[----:B------:R-:W-:Y:S05]  /*0610*/  @P3 BRA `(.L_x_9) ;  /* 0x0000000000203947 */ /* 0x000fea0003800000 */
[----:B---3--:R-:W2:Y:S01]  /*0620*/  LDS R2, [UR12+0x34] ;  /* 0x0000340cff027984 */ /* 0x008ea20008000800 */
[----:B------:R-:W-:Y:S02]  /*0630*/  IMAD.MOV.U32 R3, RZ, RZ, 0x1f000000 ;  /* 0x1f000000ff037424 */ /* 0x000fe400078e00ff */
[----:B------:R-:W-:Y:S01]  /*0640*/  @!P3 IMAD.MOV.U32 R5, RZ, RZ, 0x7f ;  /* 0x0000007fff05b424 */ /* 0x000fe200078e00ff */
[----:B------:R-:W3:Y:S02]  /*0650*/  @!P3 LDS R6, [UR12+0x38] ;  /* 0x0000380cff06b984 */ /* 0x000ee40008000800 */
[----:B--2---:R-:W-:Y:S02]  /*0660*/  LOP3.LUT R2, R2, 0xff000000, R3, 0xb8, !PT ;  /* 0xff00000002027812 */ /* 0x004fe400078eb803 */
[----:B---3--:R-:W-:-:S03]  /*0670*/  @!P3 LOP3.LUT R3, R6, 0xff, R5, 0xb8, !PT ;  /* 0x000000ff0603b812 */ /* 0x008fc600078eb805 */
[----:B------:R2:W-:Y:S04]  /*0680*/  STS [UR12+0x34], R2 ;  /* 0x00003402ff007988 */ /* 0x0005e8000800080c */
[----:B------:R2:W-:Y:S02]  /*0690*/  @!P3 STS [UR12+0x38], R3 ;  /* 0x00003803ff00b988 */ /* 0x0005e4000800080c */
.L_x_9:
[----:B------:R-:W-:Y:S05]  /*06a0*/  BSYNC.RECONVERGENT B0 ;  /* 0x0000000000007941 */ /* 0x000fea0003800200 */
.L_x_8:
[----:B------:R-:W-:Y:S04]  /*06b0*/  BSSY.RECONVERGENT B0, `(.L_x_10) ;  /* 0x000000e000007945 */ /* 0x000fe80003800200 */
[----:B------:R-:W-:Y:S05]  /*06c0*/  @P3 BRA `(.L_x_11) ;  /* 0x0000000000303947 */ /* 0x000fea0003800000 */
[----:B--2---:R-:W2:Y:S01]  /*06d0*/  LDS R3, [UR12+0x34] ;  /* 0x0000340cff037984 */ /* 0x004ea20008000800 */
[----:B------:R-:W4:Y:S03]  /*06e0*/  LDC.64 R8, c[0x0][0x3a8] ;  /* 0x0000ea00ff087b82 */ /* 0x000f260000000a00 */
[----:B---3--:R-:W3:Y:S01]  /*06f0*/  LDS R2, [UR12+0x1c] ;  /* 0x00001c0cff027984 */ /* 0x008ee20008000800 */
[C---:B----4-:R-:W-:Y:S01]  /*0700*/  SHF.L.U64.HI R6, R8.reuse, 0x1, R9 ;  /* 0x0000000108067819 */ /* 0x050fe20000010209 */
[----:B------:R-:W-:-:S03]  /*0710*/  IMAD.SHL.U32 R5, R8, 0x2, RZ ;  /* 0x0000000208057824 */ /* 0x000fc600078e00ff */
[--C-:B------:R-:W-:Y:S02]  /*0720*/  SHF.R.U32.HI R7, RZ, 0x4, R6.reuse ;  /* 0x00000004ff077819 */ /* 0x100fe40000011606 */
[----:B------:R-:W-:-:S05]  /*0730*/  SHF.R.U64 R5, R5, 0x4, R6 ;  /* 0x0000000405057819 */ /* 0x000fca0000001206 */
[----:B------:R4:W-:Y:S01]  /*0740*/  STS [UR12+0xc], R5 ;  /* 0x00000c05ff007988 */ /* 0x0009e2000800080c */
[----:B--2---:R-:W-:Y:S02]  /*0750*/  LOP3.LUT R3, R3, 0x7, RZ, 0xb8, !PT ;  /* 0x0000000703037812 */ /* 0x004fe400078eb8ff */
[----:B---3--:R-:W-:-:S03]  /*0760*/  LOP3.LUT R2, R2, 0xf, R7, 0xb8, !PT ;  /* 0x0000000f02027812 */ /* 0x008fc600078eb807 */
[----:B------:R4:W-:Y:S04]  /*0770*/  STS [UR12+0x34], R3 ;  /* 0x00003403ff007988 */ /* 0x0009e8000800080c */
[----:B------:R4:W-:Y:S02]  /*0780*/  STS [UR12+0x1c], R2 ;  /* 0x00001c02ff007988 */ /* 0x0009e4000800080c */
.L_x_11:
[----:B------:R-:W-:Y:S05]  /*0790*/  BSYNC.RECONVERGENT B0 ;  /* 0x0000000000007941 */ /* 0x000fea0003800200 */
.L_x_10:
[----:B------:R-:W-:Y:S04]  /*07a0*/  BSSY.RECONVERGENT B1, `(.L_x_12) ;  /* 0x000001a000017945 */ /* 0x000fe80003800200 */
[----:B------:R-:W-:Y:S04]  /*07b0*/  BSSY.RELIABLE B0, `(.L_x_13) ;  /* 0x0000015000007945 */ /* 0x000fe80003800100 */
[----:B------:R-:W-:Y:S05]  /*07c0*/  @P3 BRA `(.L_x_14) ;  /* 0x0000000000203947 */ /* 0x000fea0003800000 */
[----:B--234-:R-:W2:Y:S02]  /*07d0*/  LDS R2, [UR12+0x34] ;  /* 0x0000340cff027984 */ /* 0x01cea40008000800 */
[----:B--2---:R-:W-:-:S05]  /*07e0*/  LOP3.LUT R2, R2, 0x38, RZ, 0xb8, !PT ;  /* 0x0000003802027812 */ /* 0x004fca00078eb8ff */
[----:B------:R2:W-:Y:S01]  /*07f0*/  STS [UR12+0x34], R2 ;  /* 0x00003402ff007988 */ /* 0x0005e2000800080c */
[----:B------:R-:W-:Y:S05]  /*0800*/  @P3 BRA `(.L_x_15) ;  /* 0x0000000000203947 */ /* 0x000fea0003800000 */
[----:B--2---:R-:W2:Y:S01]  /*0810*/  LDS R2, [UR12+0x8] ;  /* 0x0000080cff027984 */ /* 0x004ea20008000800 */
[----:B------:R-:W-:-:S05]  /*0820*/  IMAD.MOV.U32 R3, RZ, RZ, 0x780 ;  /* 0x00000780ff037424 */ /* 0x000fca00078e00ff */
[----:B--2---:R-:W-:-:S05]  /*0830*/  LOP3.LUT R2, R2, 0x500, R3, 0xd8, !PT ;  /* 0x0000050002027812 */ /* 0x004fca00078ed803 */
[----:B------:R5:W-:Y:S02]  /*0840*/  STS [UR12+0x8], R2 ;  /* 0x00000802ff007988 */ /* 0x000be4000800080c */
.L_x_14:
[----:B------:R-:W-:Y:S05]  /*0850*/  @P3 BRA `(.L_x_16) ;  /* 0x0000000000283947 */ /* 0x000fea0003800000 */
[----:B--2345:R-:W2:Y:S02]  /*0860*/  LDS R2, [UR12+0x8] ;  /* 0x0000080cff027984 */ /* 0x03cea40008000800 */
[----:B--2---:R-:W-:-:S05]  /*0870*/  LOP3.LUT R2, R2, 0x1800, RZ, 0xb8, !PT ;  /* 0x0000180002027812 */ /* 0x004fca00078eb8ff */
[----:B------:R3:W-:Y:S02]  /*0880*/  STS [UR12+0x8], R2 ;  /* 0x00000802ff007988 */ /* 0x0007e4000800080c */
.L_x_15:
[----:B------:R-:W-:Y:S05]  /*0890*/  @P3 BREAK.RELIABLE B0 ;  /* 0x0000000000003942 */ /* 0x000fea0003800100 */
[----:B------:R-:W-:Y:S05]  /*08a0*/  @P3 BRA `(.L_x_17) ;  /* 0x0000000000243947 */ /* 0x000fea0003800000 */
[----:B------:R-:W4:Y:S01]  /*08b0*/  LDS R3, [UR12+0x8] ;  /* 0x0000080cff037984 */ /* 0x000f220008000800 */
[----:B--23--:R-:W-:-:S05]  /*08c0*/  IMAD.MOV.U32 R2, RZ, RZ, 0x6000 ;  /* 0x00006000ff027424 */ /* 0x00cfca00078e00ff */
[----:B----4-:R-:W-:-:S04]  /*08d0*/  LOP3.LUT R2, R3, 0x4000, R2, 0xd8, !PT ;  /* 0x0000400003027812 */ /* 0x010fc800078ed802 */
[----:B------:R-:W-:-:S05]  /*08e0*/  LOP3.LUT R2, R2, 0x400000, RZ, 0xb8, !PT ;  /* 0x0040000002027812 */ /* 0x000fca00078eb8ff */
[----:B------:R2:W-:Y:S02]  /*08f0*/  STS [UR12+0x8], R2 ;  /* 0x00000802ff007988 */ /* 0x0005e4000800080c */
.L_x_16:
[----:B------:R-:W-:Y:S05]  /*0900*/  BSYNC.RELIABLE B0 ;  /* 0x0000000000007941 */ /* 0x000fea0003800100 */
.L_x_13:
[----:B--2345:R-:W2:Y:S02]  /*0910*/  @!P3 LDS R2, [UR12+0x8] ;  /* 0x0000080cff02b984 */ /* 0x03cea40008000800 */
[----:B--2---:R-:W-:-:S05]  /*0920*/  @!P3 LOP3.LUT R2, R2, 0x8000, RZ, 0xb8, !PT ;  /* 0x000080000202b812 */ /* 0x004fca00078eb8ff */
[----:B------:R4:W-:Y:S02]  /*0930*/  @!P3 STS [UR12+0x8], R2 ;  /* 0x00000802ff00b988 */ /* 0x0009e4000800080c */
.L_x_17:
[----:B------:R-:W-:Y:S05]  /*0940*/  BSYNC.RECONVERGENT B1 ;  /* 0x0000000000017941 */ /* 0x000fea0003800200 */
.L_x_12:
[----:B------:R-:W-:Y:S05]  /*0950*/  WARPSYNC.ALL ;  /* 0x0000000000007948 */ /* 0x000fea0003800000 */
[----:B------:R-:W-:Y:S01]  /*0960*/  NOP ;  /* 0x0000000000007918 */ /* 0x000fe20000000000 */
[----:B------:R-:W5:Y:S02]  /*0970*/  LDC R5, c[0x0][0x39c] ;  /* 0x0000e700ff057b82 */ /* 0x000f640000000800 */
[----:B-----5:R-:W-:Y:S01]  /*0980*/  VIADD R5, R5, 0xffffffff ;  /* 0xffffffff05057836 */ /* 0x020fe20000000000 */
[----:B------:R-:W-:Y:S06]  /*0990*/  @P0 BRA `(.L_x_18) ;  /* 0x0000000000300947 */ /* 0x000fec0003800000 */
[----:B--234-:R-:W2:Y:S01]  /*09a0*/  S2R R2, SR_LANEID ;  /* 0x0000000000027919 */ /* 0x01cea20000000000 */
[----:B------:R-:W-:Y:S05]  /*09b0*/  WARPSYNC.ALL ;  /* 0x0000000000007948 */ /* 0x000fea0003800000 */
[----:B------:R-:W-:Y:S01]  /*09c0*/  NOP ;  /* 0x0000000000007918 */ /* 0x000fe20000000000 */
[----:B--2---:R-:W-:-:S05]  /*09d0*/  IMAD.SHL.U32 R6, R2, 0x4, RZ ;  /* 0x0000000402067824 */ /* 0x004fca00078e00ff */
[----:B------:R-:W2:Y:S01]  /*09e0*/  LDS R7, [R6+UR12] ;  /* 0x0000000c06077984 */ /* 0x000ea20008000800 */
[----:B------:R-:W-:-:S05]  /*09f0*/  IADD3 R2, P1, PT, R6, UR20, RZ ;  /* 0x0000001406027c10 */ /* 0x000fca000ff3e0ff */
[----:B------:R-:W-:-:S05]  /*0a00*/  IMAD.X R3, RZ, RZ, UR21, P1 ;  /* 0x00000015ff037e24 */ /* 0x000fca00088e06ff */
[----:B--2---:R5:W2:Y:S01]  /*0a10*/  ATOMG.E.EXCH.STRONG.GPU PT, RZ, [R2], R7 ;  /* 0x0000000702ff73a8 */ /* 0x004aa200041ee100 */
[----:B------:R-:W-:-:S04]  /*0a20*/  DEPBAR {5,4,3,2,1,0} ;  /* 0x0000003f0000791a */ /* 0x000fc80000000000 */
[----:B------:R-:W3:Y:S02]  /*0a30*/  CCTL.E.C.LDCU.IV.DEEP [UR20] ;  /* 0x0000000014007540 */ /* 0x000ee40009c08000 */
[----:B---3--:R5:W-:Y:S01]  /*0a40*/  UTMACCTL.IV [UR20] ;  /* 0x00000000140079b9 */ /* 0x008be20008000000 */
[----:B------:R-:W-:Y:S01]  /*0a50*/  NOP ;  /* 0x0000000000007918 */ /* 0x000fe20000000000 */
.L_x_18:
[----:B------:R-:W-:Y:S05]  /*0a60*/  @P0 BRA `(.L_x_19) ;  /* 0x00000000000c0947 */ /* 0x000fea0003800000 */
[----:B------:R0:W-:Y:S01]  /*0a70*/  UTMACMDFLUSH ;  /* 0x00000000000079b7 */ /* 0x0001e20000000000 */
[----:B------:R-:W-:Y:S05]  /*0a80*/  @P0 BRA `(.L_x_19) ;  /* 0x0000000000040947 */ /* 0x000fea0003800000 */
[----:B------:R-:W-:-:S04]  /*0a90*/  DEPBAR.LE SB0, 0x0 ;  /* 0x000080000000791a */ /* 0x000fc80000000000 */
.L_x_19:
[----:B------:R-:W-:Y:S05]  /*0aa0*/  WARPSYNC.ALL ;  /* 0x0000000000007948 */ /* 0x000fea0003800000 */
[----:B------:R-:W-:Y:S01]  /*0ab0*/  NOP ;  /* 0x0000000000007918 */ /* 0x000fe20000000000 */
[----:B--2---:R-:W-:Y:S06]  /*0ac0*/  BAR.SYNC.DEFER_BLOCKING 0x0 ;  /* 0x0000000000007b1d */ /* 0x004fec0000010000 */
[----:B------:R-:W-:Y:S02]  /*0ad0*/  BSSY.RECONVERGENT B1, `(.L_x_20) ;  /* 0x000000b000017945 */ /* 0x000fe40003800200 */
[----:B------:R-:W-:Y:S06]  /*0ae0*/  BAR.SYNC.DEFER_BLOCKING 0x0 ;  /* 0x0000000000007b1d */ /* 0x000fec0000010000 */
[----:B------:R2:W-:Y:S01]  /*0af0*/  @!P0 STS [R10], RZ ;  /* 0x000000ff0a008388 */ /* 0x0005e20000000800 */
[----:B------:R-:W-:Y:S01]  /*0b00*/  NOP ;  /* 0x0000000000007918 */ /* 0x000fe20000000000 */
[----:B------:R-:W-:Y:S05]  /*0b10*/  @P3 BRA `(.L_x_21) ;  /* 0x0000000000183947 */ /* 0x000fea0003800000 */
[----:B---345:R-:W3:Y:S01]  /*0b20*/  LDS R2, [UR12+0x8] ;  /* 0x0000080cff027984 */ /* 0x038ee20008000800 */
[----:B------:R-:W4:Y:S01]  /*0b30*/  LDC.64 R6, c[0x0][0x388] ;  /* 0x0000e200ff067b82 */ /* 0x000f220000000a00 */
[----:B------:R-:W-:Y:S02]  /*0b40*/  IMAD.MOV.U32 R3, RZ, RZ, 0x70 ;  /* 0x00000070ff037424 */ /* 0x000fe400078e00ff */
[----:B----4-:R4:W-:Y:S03]  /*0b50*/  STS.64 [UR12], R6 ;  /* 0x00000006ff007988 */ /* 0x0109e60008000a0c */
[----:B---3--:R-:W-:-:S05]  /*0b60*/  LOP3.LUT R2, R2, 0x10, R3, 0xd8, !PT ;  /* 0x0000001002027812 */ /* 0x008fca00078ed803 */
[----:B------:R4:W-:Y:S02]  /*0b70*/  STS [UR12+0x8], R2 ;  /* 0x00000802ff007988 */ /* 0x0009e4000800080c */
.L_x_21:
[----:B-----5:R-:W-:Y:S05]  /*0b80*/  BSYNC.RECONVERGENT B1 ;  /* 0x0000000000017941 */ /* 0x020fea0003800200 */
.L_x_20:
[----:B------:R-:W-:Y:S04]  /*0b90*/  BSSY.RECONVERGENT B1, `(.L_x_22) ;  /* 0x000000a000017945 */ /* 0x000fe80003800200 */
[----:B------:R-:W-:Y:S05]  /*0ba0*/  @P3 BRA `(.L_x_23) ;  /* 0x0000000000203947 */ /* 0x000fea0003800000 */
[----:B---34-:R-:W3:Y:S01]  /*0bb0*/  LDS R2, [UR12+0x34] ;  /* 0x0000340cff027984 */ /* 0x018ee20008000800 */
[----:B------:R-:W-:Y:S02]  /*0bc0*/  IMAD.MOV.U32 R3, RZ, RZ, 0x3f000000 ;  /* 0x3f000000ff037424 */ /* 0x000fe400078e00ff */
[----:B------:R-:W-:Y:S01]  /*0bd0*/  @!P3 IMAD.MOV.U32 R6, RZ, RZ, 0x1f ;  /* 0x0000001fff06b424 */ /* 0x000fe200078e00ff */
[----:B------:R-:W4:Y:S02]  /*0be0*/  @!P3 LDS R7, [UR12+0x38] ;  /* 0x0000380cff07b984 */ /* 0x000f240008000800 */
[----:B---3--:R-:W-:Y:S02]  /*0bf0*/  LOP3.LUT R2, R2, 0xff000000, R3, 0xb8, !PT ;  /* 0xff00000002027812 */ /* 0x008fe400078eb803 */
[----:B----4-:R-:W-:-:S03]  /*0c00*/  @!P3 LOP3.LUT R3, R7, 0xff, R6, 0xb8, !PT ;  /* 0x000000ff0703b812 */ /* 0x010fc600078eb806 */
[----:B------:R5:W-:Y:S04]  /*0c10*/  STS [UR12+0x34], R2 ;  /* 0x00003402ff007988 */ /* 0x000be8000800080c */
[----:B------:R5:W-:Y:S02]  /*0c20*/  @!P3 STS [UR12+0x38], R3 ;  /* 0x00003803ff00b988 */ /* 0x000be4000800080c */
.L_x_23:
[----:B------:R-:W-:Y:S05]  /*0c30*/  BSYNC.RECONVERGENT B1 ;  /* 0x0000000000017941 */ /* 0x000fea0003800200 */
.L_x_22:
[----:B------:R-:W-:Y:S04]  /*0c40*/  BSSY.RECONVERGENT B1, `(.L_x_24) ;  /* 0x0000004000017945 */ /* 0x000fe80003800200 */
[----:B------:R-:W-:Y:S05]  /*0c50*/  @P3 BRA `(.L_x_25) ;  /* 0x0000000000083947 */ /* 0x000fea0003800000 */
[----:B------:R2:W-:Y:S04]  /*0c60*/  STS [UR12+0x24], R11 ;  /* 0x0000240bff007988 */ /* 0x0005e8000800080c */
[----:B------:R2:W-:Y:S02]  /*0c70*/  STS [UR12+0x20], R5 ;  /* 0x00002005ff007988 */ /* 0x0005e4000800080c */
.L_x_25:
[----:B------:R-:W-:Y:S05]  /*0c80*/  BSYNC.RECONVERGENT B1 ;  /* 0x0000000000017941 */ /* 0x000fea0003800200 */
.L_x_24:
[----:B------:R-:W-:Y:S04]  /*0c90*/  BSSY.RECONVERGENT B1, `(.L_x_26) ;  /* 0x000000e000017945 */ /* 0x000fe80003800200 */
[----:B------:R-:W-:Y:S05]  /*0ca0*/  @P3 BRA `(.L_x_27) ;  /* 0x0000000000303947 */ /* 0x000fea0003800000 */
[----:B-----5:R-:W5:Y:S01]  /*0cb0*/  LDS R3, [UR12+0x34] ;  /* 0x0000340cff037984 */ /* 0x020f620008000800 */
[----:B----4-:R-:W4:Y:S03]  /*0cc0*/  LDC.64 R6, c[0x0][0x3b0] ;  /* 0x0000ec00ff067b82 */ /* 0x010f260000000a00 */
[----:B---3--:R-:W3:Y:S01]  /*0cd0*/  LDS R2, [UR12+0x1c] ;  /* 0x00001c0cff027984 */ /* 0x008ee20008000800 */
[C---:B----4-:R-:W-:Y:S01]  /*0ce0*/  SHF.L.U64.HI R7, R6.reuse, 0x1, R7 ;  /* 0x0000000106077819 */ /* 0x050fe20000010207 */
[----:B------:R-:W-:-:S03]  /*0cf0*/  IMAD.SHL.U32 R6, R6, 0x2, RZ ;  /* 0x0000000206067824 */ /* 0x000fc600078e00ff */
[--C-:B------:R-:W-:Y:S02]  /*0d00*/  SHF.R.U32.HI R9, RZ, 0x4, R7.reuse ;  /* 0x00000004ff097819 */ /* 0x100fe40000011607 */
[----:B------:R-:W-:-:S05]  /*0d10*/  SHF.R.U64 R6, R6, 0x4, R7 ;  /* 0x0000000406067819 */ /* 0x000fca0000001207 */
[----:B------:R4:W-:Y:S01]  /*0d20*/  STS [UR12+0xc], R6 ;  /* 0x00000c06ff007988 */ /* 0x0009e2000800080c */
[----:B-----5:R-:W-:Y:S02]  /*0d30*/  LOP3.LUT R3, R3, 0x7, RZ, 0xb8, !PT ;  /* 0x0000000703037812 */ /* 0x020fe400078eb8ff */
[----:B---3--:R-:W-:-:S03]  /*0d40*/  LOP3.LUT R2, R2, 0xf, R9, 0xb8, !PT ;  /* 0x0000000f02027812 */ /* 0x008fc600078eb809 */
[----:B------:R4:W-:Y:S04]  /*0d50*/  STS [UR12+0x34], R3 ;  /* 0x00003403ff007988 */ /* 0x0009e8000800080c */
[----:B------:R4:W-:Y:S02]  /*0d60*/  STS [UR12+0x1c], R2 ;  /* 0x00001c02ff007988 */ /* 0x0009e4000800080c */
.L_x_27:
[----:B------:R-:W-:Y:S05]  /*0d70*/  BSYNC.RECONVERGENT B1 ;  /* 0x0000000000017941 */ /* 0x000fea0003800200 */
.L_x_26:
[----:B------:R-:W-:Y:S04]  /*0d80*/  BSSY.RECONVERGENT B2, `(.L_x_28) ;  /* 0x000001a000027945 */ /* 0x000fe80003800200 */
[----:B------:R-:W-:Y:S04]  /*0d90*/  BSSY.RELIABLE B1, `(.L_x_29) ;  /* 0x0000015000017945 */ /* 0x000fe80003800100 */
[----:B------:R-:W-:Y:S05]  /*0da0*/  @P3 BRA `(.L_x_30) ;  /* 0x0000000000203947 */ /* 0x000fea0003800000 */
[----:B---345:R-:W3:Y:S02]  /*0db0*/  LDS R2, [UR12+0x34] ;  /* 0x0000340cff027984 */ /* 0x038ee40008000800 */
[----:B---3--:R-:W-:-:S05]  /*0dc0*/  LOP3.LUT R2, R2, 0x38, RZ, 0xb8, !PT ;  /* 0x0000003802027812 */ /* 0x008fca00078eb8ff */
[----:B------:R3:W-:Y:S01]  /*0dd0*/  STS [UR12+0x34], R2 ;  /* 0x00003402ff007988 */ /* 0x0007e2000800080c */
[----:B------:R-:W-:Y:S05]  /*0de0*/  @P3 BRA `(.L_x_31) ;  /* 0x0000000000203947 */ /* 0x000fea0003800000 */
[----:B---3--:R-:W3:Y:S01]  /*0df0*/  LDS R2, [UR12+0x8] ;  /* 0x0000080cff027984 */ /* 0x008ee20008000800 */
[----:B------:R-:W-:-:S05]  /*0e00*/  IMAD.MOV.U32 R3, RZ, RZ, 0x780 ;  /* 0x00000780ff037424 */ /* 0x000fca00078e00ff */
[----:B---3--:R-:W-:-:S05]  /*0e10*/  LOP3.LUT R2, R2, 0x500, R3, 0xd8, !PT ;  /* 0x0000050002027812 */ /* 0x008fca00078ed803 */
[----:B------:R3:W-:Y:S02]  /*0e20*/  STS [UR12+0x8], R2 ;  /* 0x00000802ff007988 */ /* 0x0007e4000800080c */
.L_x_30:
[----:B------:R-:W-:Y:S05]  /*0e30*/  @P3 BRA `(.L_x_32) ;  /* 0x0000000000283947 */ /* 0x000fea0003800000 */
[----:B---345:R-:W3:Y:S02]  /*0e40*/  LDS R2, [UR12+0x8] ;  /* 0x0000080cff027984 */ /* 0x038ee40008000800 */
[----:B---3--:R-:W-:-:S05]  /*0e50*/  LOP3.LUT R2, R2, 0x1800, RZ, 0xb8, !PT ;  /* 0x0000180002027812 */ /* 0x008fca00078eb8ff */
[----:B------:R4:W-:Y:S02]  /*0e60*/  STS [UR12+0x8], R2 ;  /* 0x00000802ff007988 */ /* 0x0009e4000800080c */
.L_x_31:
[----:B------:R-:W-:Y:S05]  /*0e70*/  @P3 BREAK.RELIABLE B1 ;  /* 0x0000000000013942 */ /* 0x000fea0003800100 */
[----:B------:R-:W-:Y:S05]  /*0e80*/  @P3 BRA `(.L_x_33) ;  /* 0x0000000000243947 */ /* 0x000fea0003800000 */
[----:B---34-:R-:W3:Y:S01]  /*0e90*/  LDS R2, [UR12+0x8] ;  /* 0x0000080cff027984 */ /* 0x018ee20008000800 */
[----:B------:R-:W-:-:S05]  /*0ea0*/  IMAD.MOV.U32 R3, RZ, RZ, 0x6000 ;  /* 0x00006000ff037424 */ /* 0x000fca00078e00ff */
[----:B---3--:R-:W-:-:S04]  /*0eb0*/  LOP3.LUT R2, R2, 0x6000, R3, 0xd8, !PT ;  /* 0x0000600002027812 */ /* 0x008fc800078ed803 */
[----:B------:R-:W-:-:S05]  /*0ec0*/  LOP3.LUT R2, R2, 0x400000, RZ, 0xb8, !PT ;  /* 0x0040000002027812 */ /* 0x000fca00078eb8ff */
[----:B------:R3:W-:Y:S02]  /*0ed0*/  STS [UR12+0x8], R2 ;  /* 0x00000802ff007988 */ /* 0x0007e4000800080c */
.L_x_32:
[----:B------:R-:W-:Y:S05]  /*0ee0*/  BSYNC.RELIABLE B1 ;  /* 0x0000000000017941 */ /* 0x000fea0003800100 */
.L_x_29:
[----:B---345:R-:W3:Y:S02]  /*0ef0*/  @!P3 LDS R2, [UR12+0x8] ;  /* 0x0000080cff02b984 */ /* 0x038ee40008000800 */
[----:B---3--:R-:W-:-:S05]  /*0f00*/  @!P3 LOP3.LUT R2, R2, 0x8000, RZ, 0xb8, !PT ;  /* 0x000080000202b812 */ /* 0x008fca00078eb8ff */
[----:B------:R5:W-:Y:S02]  /*0f10*/  @!P3 STS [UR12+0x8], R2 ;  /* 0x00000802ff00b988 */ /* 0x000be4000800080c */
.L_x_33:
[----:B------:R-:W-:Y:S05]  /*0f20*/  BSYNC.RECONVERGENT B2 ;  /* 0x0000000000027941 */ /* 0x000fea0003800200 */
.L_x_28:
[----:B------:R-:W-:Y:S05]  /*0f30*/  WARPSYNC.ALL ;  /* 0x0000000000007948 */ /* 0x000fea0003800000 */
[----:B------:R-:W-:Y:S01]  /*0f40*/  NOP ;  /* 0x0000000000007918 */ /* 0x000fe20000000000 */
[----:B------:R-:W-:-:S04]  /*0f50*/  UIADD3 UR5, UPT, UPT, UR4, 0x80, URZ ;  /* 0x0000008004057890 */ /* 0x000fc8000fffe0ff */
[----:B------:R-:W-:-:S04]  /*0f60*/  UIADD3 UR22, UP0, UPT, UR5, UR14, URZ ;  /* 0x0000000e05167290 */ /* 0x000fc8000ff1e0ff */
[----:B------:R-:W-:Y:S01]  /*0f70*/  ULEA.HI.X.SX32 UR23, UR5, UR15, 0x1, UP0 ;  /* 0x0000000f05177291 */ /* 0x000fe200080f0eff */
[----:B------:R-:W-:Y:S11]  /*0f80*/  @P0 BRA `(.L_x_34) ;  /* 0x0000000000300947 */ /* 0x000ff60003800000 */
[----:B---345:R-:W3:Y:S01]  /*0f90*/  S2R R2, SR_LANEID ;  /* 0x0000000000027919 */ /* 0x038ee20000000000 */
[----:B------:R-:W-:Y:S05]  /*0fa0*/  WARPSYNC.ALL ;  /* 0x0000000000007948 */ /* 0x000fea0003800000 */
[----:B------:R-:W-:Y:S01]  /*0fb0*/  NOP ;  /* 0x0000000000007918 */ /* 0x000fe20000000000 */
[----:B---3--:R-:W-:-:S05]  /*0fc0*/  IMAD.SHL.U32 R6, R2, 0x4, RZ ;  /* 0x0000000402067824 */ /* 0x008fca00078e00ff */
[----:B------:R-:W3:Y:S01]  /*0fd0*/  LDS R7, [R6+UR12] ;  /* 0x0000000c06077984 */ /* 0x000ee20008000800 */
[----:B------:R-:W-:-:S05]  /*0fe0*/  IADD3 R2, P1, PT, R6, UR22, RZ ;  /* 0x0000001606027c10 */ /* 0x000fca000ff3e0ff */
[----:B------:R-:W-:-:S05]  /*0ff0*/  IMAD.X R3, RZ, RZ, UR23, P1 ;  /* 0x00000017ff037e24 */ /* 0x000fca00088e06ff */
[----:B---3--:R3:W4:Y:S01]  /*1000*/  ATOMG.E.EXCH.STRONG.GPU PT, RZ, [R2], R7 ;  /* 0x0000000702ff73a8 */ /* 0x00872200041ee100 */
[----:B------:R-:W-:-:S04]  /*1010*/  DEPBAR {5,4,3,2,1,0} ;  /* 0x0000003f0000791a */ /* 0x000fc80000000000 */
[----:B------:R-:W5:Y:S02]  /*1020*/  CCTL.E.C.LDCU.IV.DEEP [UR22] ;  /* 0x0000000016007540 */ /* 0x000f640009c08000 */
[----:B-----5:R3:W-:Y:S01]  /*1030*/  UTMACCTL.IV [UR22] ;  /* 0x00000000160079b9 */ /* 0x0207e20008000000 */
[----:B------:R-:W-:Y:S01]  /*1040*/  NOP ;  /* 0x0000000000007918 */ /* 0x000fe20000000000 */
.L_x_34:
[----:B------:R-:W-:Y:S05]  /*1050*/  @P0 BRA `(.L_x_35) ;  /* 0x00000000000c0947 */ /* 0x000fea0003800000 */
[----:B------:R0:W-:Y:S01]  /*1060*/  UTMACMDFLUSH ;  /* 0x00000000000079b7 */ /* 0x0001e20000000000 */
[----:B------:R-:W-:Y:S05]  /*1070*/  @P0 BRA `(.L_x_35) ;  /* 0x0000000000040947 */ /* 0x000fea0003800000 */
[----:B------:R-:W-:-:S04]  /*1080*/  DEPBAR.LE SB0, 0x0 ;  /* 0x000080000000791a */ /* 0x000fc80000000000 */
.L_x_35:
[----:B------:R-:W-:Y:S05]  /*1090*/  WARPSYNC.ALL ;  /* 0x0000000000007948 */ /* 0x000fea0003800000 */
[----:B------:R-:W-:Y:S01]  /*10a0*/  NOP ;  /* 0x0000000000007918 */ /* 0x000fe20000000000 */
[----:B----4-:R-:W-:Y:S06]  /*10b0*/  BAR.SYNC.DEFER_BLOCKING 0x0 ;  /* 0x0000000000007b1d */ /* 0x010fec0000010000 */
[----:B------:R-:W-:Y:S02]  /*10c0*/  BSSY.RECONVERGENT B2, `(.L_x_36) ;  /* 0x000000b000027945 */ /* 0x000fe40003800200 */
[----:B------:R-:W-:Y:S06]  /*10d0*/  BAR.SYNC.DEFER_BLOCKING 0x0 ;  /* 0x0000000000007b1d */ /* 0x000fec0000010000 */
[----:B------:R4:W-:Y:S01]  /*10e0*/  @!P0 STS [R10], RZ ;  /* 0x000000ff0a008388 */ /* 0x0009e20000000800 */
[----:B------:R-:W-:Y:S01]  /*10f0*/  NOP ;  /* 0x0000000000007918 */ /* 0x000fe20000000000 */
[----:B------:R-:W-:Y:S05]  /*1100*/  @P3 BRA `(.L_x_37) ;  /* 0x0000000000183947 */ /* 0x000fea0003800000 */
[----:B---3-5:R-:W3:Y:S01]  /*1110*/  LDS R2, [UR12+0x8] ;  /* 0x0000080cff027984 */ /* 0x028ee20008000800 */
[----:B------:R-:W5:Y:S01]  /*1120*/  LDC.64 R6, c[0x0][0x390] ;  /* 0x0000e400ff067b82 */ /* 0x000f620000000a00 */
[----:B------:R-:W-:Y:S02]  /*1130*/  IMAD.MOV.U32 R3, RZ, RZ, 0x70 ;  /* 0x00000070ff037424 */ /* 0x000fe400078e00ff */
[----:B-----5:R5:W-:Y:S03]  /*1140*/  STS.64 [UR12], R6 ;  /* 0x00000006ff007988 */ /* 0x020be60008000a0c */
[----:B---3--:R-:W-:-:S05]  /*1150*/  LOP3.LUT R2, R2, 0x10, R3, 0xd8, !PT ;  /* 0x0000001002027812 */ /* 0x008fca00078ed803 */
[----:B------:R5:W-:Y:S02]  /*1160*/  STS [UR12+0x8], R2 ;  /* 0x00000802ff007988 */ /* 0x000be4000800080c */
.L_x_37:
[----:B---3--:R-:W-:Y:S05]  /*1170*/  BSYNC.RECONVERGENT B2 ;  /* 0x0000000000027941 */ /* 0x008fea0003800200 */
.L_x_36:
[----:B------:R-:W-:Y:S04]  /*1180*/  BSSY.RECONVERGENT B3, `(.L_x_38) ;  /* 0x0000011000037945 */ /* 0x000fe80003800200 */
[----:B------:R-:W-:Y:S04]  /*1190*/  BSSY.RELIABLE B2, `(.L_x_39) ;  /* 0x000000e000027945 */ /* 0x000fe80003800100 */
[----:B------:R-:W-:Y:S05]  /*11a0*/  @P3 BRA `(.L_x_40) ;  /* 0x0000000000243947 */ /* 0x000fea0003800000 */
[----:B-----5:R-:W3:Y:S01]  /*11b0*/  LDS R2, [UR12+0x34] ;  /* 0x0000340cff027984 */ /* 0x020ee20008000800 */
[----:B------:R-:W-:-:S05]  /*11c0*/  IMAD.MOV.U32 R3, RZ, RZ, 0x3f000000 ;  /* 0x3f000000ff037424 */ /* 0x000fca00078e00ff */
[----:B---3--:R-:W-:-:S05]  /*11d0*/  LOP3.LUT R2, R2, 0xff000000, R3, 0xb8, !PT ;  /* 0xff00000002027812 */ /* 0x008fca00078eb803 */
[----:B------:R3:W-:Y:S01]  /*11e0*/  STS [UR12+0x34], R2 ;  /* 0x00003402ff007988 */ /* 0x0007e2000800080c */
[----:B------:R-:W-:Y:S05]  /*11f0*/  @P3 BRA `(.L_x_41) ;  /* 0x00000000001c3947 */ /* 0x000fea0003800000 */
[----:B---3--:R-:W3:Y:S01]  /*1200*/  LDS R2, [UR12+0x38] ;  /* 0x0000380cff027984 */ /* 0x008ee20008000800 */
[----:B------:R-:W-:-:S05]  /*1210*/  IMAD.MOV.U32 R3, RZ, RZ, 0x7f ;  /* 0x0000007fff037424 */ /* 0x000fca00078e00ff */
[----:B---3--:R-:W-:-:S05]  /*1220*/  LOP3.LUT R2, R2, 0xff, R3, 0xb8, !PT ;  /* 0x000000ff02027812 */ /* 0x008fca00078eb803 */
[----:B------:R3:W-:Y:S02]  /*1230*/  STS [UR12+0x38], R2 ;  /* 0x00003802ff007988 */ /* 0x0007e4000800080c */
.L_x_40:
[----:B------:R-:W-:Y:S05]  /*1240*/  @P3 BREAK.RELIABLE B2 ;  /* 0x0000000000023942 */ /* 0x000fea0003800100 */
[----:B------:R-:W-:Y:S05]  /*1250*/  @P3 BRA `(.L_x_42) ;  /* 0x00000000000c3947 */ /* 0x000fea0003800000 */
[----:B------:R2:W-:Y:S02]  /*1260*/  STS [UR12+0x20], R5 ;  /* 0x00002005ff007988 */ /* 0x0005e4000800080c */
.L_x_41:
[----:B------:R-:W-:Y:S05]  /*1270*/  BSYNC.RELIABLE B2 ;  /* 0x0000000000027941 */ /* 0x000fea0003800100 */
.L_x_39:
[----:B------:R2:W-:Y:S02]  /*1280*/  @!P3 STS [UR12+0x24], R4 ;  /* 0x00002404ff00b988 */ /* 0x0005e4000800080c */
.L_x_42:
[----:B------:R-:W-:Y:S05]  /*1290*/  BSYNC.RECONVERGENT B3 ;  /* 0x0000000000037941 */ /* 0x000fea0003800200 */
.L_x_38:
[----:B------:R-:W-:Y:S05]  /*12a0*/  WARPSYNC.ALL ;  /* 0x0000000000007948 */ /* 0x000fea0003800000 */
[----:B------:R-:W-:Y:S01]  /*12b0*/  NOP ;  /* 0x0000000000007918 */ /* 0x000fe20000000000 */
[----:B------:R-:W-:Y:S04]  /*12c0*/  BSSY.RECONVERGENT B3, `(.L_x_43) ;  /* 0x000000e000037945 */ /* 0x000fe80003800200 */
[----:B------:R-:W-:Y:S05]  /*12d0*/  @P3 BRA `(.L_x_44) ;  /* 0x0000000000303947 */ /* 0x000fea0003800000 */
[----:B------:R-:W2:Y:S02]  /*12e0*/  LDS R3, [UR12+0x34] ;  /* 0x0000340cff037984 */ /* 0x000ea40008000800 */
[----:B--2---:R-:W2:Y:S02]  /*12f0*/  LDC.64 R4, c[0x0][0x3b8] ;  /* 0x0000ee00ff047b82 */ /* 0x004ea40000000a00 */
[----:B---3-5:R-:W3:Y:S01]  /*1300*/  LDS R2, [UR12+0x1c] ;  /* 0x00001c0cff027984 */ /* 0x028ee20008000800 */
[C---:B--2---:R-:W-:Y:S01]  /*1310*/  SHF.L.U64.HI R5, R4.reuse, 0x1, R5 ;  /* 0x0000000104057819 */ /* 0x044fe20000010205 */
[----:B------:R-:W-:-:S03]  /*1320*/  IMAD.SHL.U32 R4, R4, 0x2, RZ ;  /* 0x0000000204047824 */ /* 0x000fc600078e00ff */
[--C-:B------:R-:W-:Y:S02]  /*1330*/  SHF.R.U32.HI R7, RZ, 0x4, R5.reuse ;  /* 0x00000004ff077819 */ /* 0x100fe40000011605 */
[----:B------:R-:W-:-:S05]  /*1340*/  SHF.R.U64 R4, R4, 0x4, R5 ;  /* 0x0000000404047819 */ /* 0x000fca0000001205 */
[----:B------:R2:W-:Y:S01]  /*1350*/  STS [UR12+0xc], R4 ;  /* 0x00000c04ff007988 */ /* 0x0005e2000800080c */
[----:B------:R-:W-:Y:S02]  /*1360*/  LOP3.LUT R3, R3, 0x7, RZ, 0xb8, !PT ;  /* 0x0000000703037812 */ /* 0x000fe400078eb8ff */
[----:B---3--:R-:W-:-:S03]  /*1370*/  LOP3.LUT R2, R2, 0xf, R7, 0xb8, !PT ;  /* 0x0000000f02027812 */ /* 0x008fc600078eb807 */
[----:B------:R2:W-:Y:S04]  /*1380*/  STS [UR12+0x34], R3 ;  /* 0x00003403ff007988 */ /* 0x0005e8000800080c */
[----:B------:R2:W-:Y:S02]  /*1390*/  STS [UR12+0x1c], R2 ;  /* 0x00001c02ff007988 */ /* 0x0005e4000800080c */
.L_x_44:
[----:B------:R-:W-:Y:S05]  /*13a0*/  BSYNC.RECONVERGENT B3 ;  /* 0x0000000000037941 */ /* 0x000fea0003800200 */
.L_x_43:
[----:B------:R-:W-:Y:S04]  /*13b0*/  BSSY.RECONVERGENT B4, `(.L_x_45) ;  /* 0x000001a000047945 */ /* 0x000fe80003800200 */
[----:B------:R-:W-:Y:S04]  /*13c0*/  BSSY.RELIABLE B3, `(.L_x_46) ;  /* 0x0000015000037945 */ /* 0x000fe80003800100 */
[----:B------:R-:W-:Y:S05]  /*13d0*/  @P3 BRA `(.L_x_47) ;  /* 0x0000000000203947 */ /* 0x000fea0003800000 */
[----:B--23-5:R-:W2:Y:S02]  /*13e0*/  LDS R2, [UR12+0x34] ;  /* 0x0000340cff027984 */ /* 0x02cea40008000800 */
[----:B--2---:R-:W-:-:S05]  /*13f0*/  LOP3.LUT R2, R2, 0x38, RZ, 0xb8, !PT ;  /* 0x0000003802027812 */ /* 0x004fca00078eb8ff */
[----:B------:R2:W-:Y:S01]  /*1400*/  STS [UR12+0x34], R2 ;  /* 0x00003402ff007988 */ /* 0x0005e2000800080c */
[----:B------:R-:W-:Y:S05]  /*1410*/  @P3 BRA `(.L_x_48) ;  /* 0x0000000000203947 */ /* 0x000fea0003800000 */
[----:B--2---:R-:W2:Y:S01]  /*1420*/  LDS R2, [UR12+0x8] ;  /* 0x0000080cff027984 */ /* 0x004ea20008000800 */
[----:B------:R-:W-:-:S05]  /*1430*/  IMAD.MOV.U32 R3, RZ, RZ, 0x780 ;  /* 0x00000780ff037424 */ /* 0x000fca00078e00ff */
[----:B--2---:R-:W-:-:S05]  /*1440*/  LOP3.LUT R2, R2, 0x500, R3, 0xd8, !PT ;  /* 0x0000050002027812 */ /* 0x004fca00078ed803 */
[----:B------:R2:W-:Y:S02]  /*1450*/  STS [UR12+0x8], R2 ;  /* 0x00000802ff007988 */ /* 0x0005e4000800080c */
.L_x_47:
[----:B------:R-:W-:Y:S05]  /*1460*/  @P3 BRA `(.L_x_49) ;  /* 0x0000000000283947 */ /* 0x000fea0003800000 */
[----:B--23-5:R-:W2:Y:S02]  /*1470*/  LDS R2, [UR12+0x8] ;  /* 0x0000080cff027984 */ /* 0x02cea40008000800 */
[----:B--2---:R-:W-:-:S05]  /*1480*/  LOP3.LUT R2, R2, 0x1800, RZ, 0xb8, !PT ;  /* 0x0000180002027812 */ /* 0x004fca00078eb8ff */
[----:B------:R3:W-:Y:S02]  /*1490*/  STS [UR12+0x8], R2 ;  /* 0x00000802ff007988 */ /* 0x0007e4000800080c */
.L_x_48:
[----:B------:R-:W-:Y:S05]  /*14a0*/  @P3 BREAK.RELIABLE B3 ;  /* 0x0000000000033942 */ /* 0x000fea0003800100 */
[----:B------:R-:W-:Y:S05]  /*14b0*/  @P3 BRA `(.L_x_50) ;  /* 0x0000000000243947 */ /* 0x000fea0003800000 */
[----:B--23--:R-:W2:Y:S01]  /*14c0*/  LDS R2, [UR12+0x8] ;  /* 0x0000080cff027984 */ /* 0x00cea20008000800 */
[----:B------:R-:W-:-:S05]  /*14d0*/  IMAD.MOV.U32 R3, RZ, RZ, 0x6000 ;  /* 0x00006000ff037424 */ /* 0x000fca00078e00ff */
[----:B--2---:R-:W-:-:S04]  /*14e0*/  LOP3.LUT R2, R2, 0x6000, R3, 0xd8, !PT ;  /* 0x0000600002027812 */ /* 0x004fc800078ed803 */
[----:B------:R-:W-:-:S05]  /*14f0*/  LOP3.LUT R2, R2, 0x400000, RZ, 0xb8, !PT ;  /* 0x0040000002027812 */ /* 0x000fca00078eb8ff */
[----:B------:R2:W-:Y:S02]  /*1500*/  STS [UR12+0x8], R2 ;  /* 0x00000802ff007988 */ /* 0x0005e4000800080c */
.L_x_49:
[----:B------:R-:W-:Y:S05]  /*1510*/  BSYNC.RELIABLE B3 ;  /* 0x0000000000037941 */ /* 0x000fea0003800100 */
.L_x_46:
[----:B--23-5:R-:W2:Y:S02]  /*1520*/  @!P3 LDS R2, [UR12+0x8] ;  /* 0x0000080cff02b984 */ /* 0x02cea40008000800 */
[----:B--2---:R-:W-:-:S05]  /*1530*/  @!P3 LOP3.LUT R2, R2, 0x8000, RZ, 0xb8, !PT ;  /* 0x000080000202b812 */ /* 0x004fca00078eb8ff */
[----:B------:R5:W-:Y:S02]  /*1540*/  @!P3 STS [UR12+0x8], R2 ;  /* 0x00000802ff00b988 */ /* 0x000be4000800080c */
.L_x_50:
[----:B------:R-:W-:Y:S05]  /*1550*/  BSYNC.RECONVERGENT B4 ;  /* 0x0000000000047941 */ /* 0x000fea0003800200 */
.L_x_45:
[----:B------:R-:W-:Y:S05]  /*1560*/  WARPSYNC.ALL ;  /* 0x0000000000007948 */ /* 0x000fea0003800000 */
[----:B------:R-:W-:Y:S01]  /*1570*/  NOP ;  /* 0x0000000000007918 */ /* 0x000fe20000000000 */
[----:B------:R-:W-:-:S04]  /*1580*/  UIADD3 UR4, UPT, UPT, UR4, 0x100, URZ ;  /* 0x0000010004047890 */ /* 0x000fc8000fffe0ff */
[----:B------:R-:W-:-:S04]  /*1590*/  UIADD3 UR14, UP0, UPT, UR4, UR14, URZ ;  /* 0x0000000e040e7290 */ /* 0x000fc8000ff1e0ff */
[----:B------:R-:W-:Y:S01]  /*15a0*/  ULEA.HI.X.SX32 UR15, UR4, UR15, 0x1, UP0 ;  /* 0x0000000f040f7291 */ /* 0x000fe200080f0eff */
[----:B------:R-:W-:Y:S11]  /*15b0*/  @P0 BRA `(.L_x_51) ;  /* 0x0000000000300947 */ /* 0x000ff60003800000 */
[----:B--23-5:R-:W2:Y:S01]  /*15c0*/  S2R R2, SR_LANEID ;  /* 0x0000000000027919 */ /* 0x02cea20000000000 */
[----:B------:R-:W-:Y:S05]  /*15d0*/  WARPSYNC.ALL ;  /* 0x0000000000007948 */ /* 0x000fea0003800000 */
[----:B------:R-:W-:Y:S01]  /*15e0*/  NOP ;  /* 0x0000000000007918 */ /* 0x000fe20000000000 */
[----:B--2---:R-:W-:-:S05]  /*15f0*/  IMAD.SHL.U32 R4, R2, 0x4, RZ ;  /* 0x0000000402047824 */ /* 0x004fca00078e00ff */
[----:B------:R-:W2:Y:S01]  /*1600*/  LDS R5, [R4+UR12] ;  /* 0x0000000c04057984 */ /* 0x000ea20008000800 */
[----:B------:R-:W-:-:S05]  /*1610*/  IADD3 R2, P1, PT, R4, UR14, RZ ;  /* 0x0000000e04027c10 */ /* 0x000fca000ff3e0ff */
[----:B------:R-:W-:-:S05]  /*1620*/  IMAD.X R3, RZ, RZ, UR15, P1 ;  /* 0x0000000fff037e24 */ /* 0x000fca00088e06ff */
[----:B--2---:R2:W3:Y:S01]  /*1630*/  ATOMG.E.EXCH.STRONG.GPU PT, RZ, [R2], R5 ;  /* 0x0000000502ff73a8 */ /* 0x0044e200041ee100 */
[----:B------:R-:W-:-:S04]  /*1640*/  DEPBAR {5,4,3,2,1,0} ;  /* 0x0000003f0000791a */ /* 0x000fc80000000000 */
[----:B------:R-:W5:Y:S02]  /*1650*/  CCTL.E.C.LDCU.IV.DEEP [UR14] ;  /* 0x000000000e007540 */ /* 0x000f640009c08000 */
[----:B-----5:R2:W-:Y:S01]  /*1660*/  UTMACCTL.IV [UR14] ;  /* 0x000000000e0079b9 */ /* 0x0205e20008000000 */
[----:B------:R-:W-:Y:S01]  /*1670*/  NOP ;  /* 0x0000000000007918 */ /* 0x000fe20000000000 */
.L_x_51:
[----:B------:R-:W-:Y:S05]  /*1680*/  @P0 BRA `(.L_x_52) ;  /* 0x00000000000c0947 */ /* 0x000fea0003800000 */
[----:B------:R0:W-:Y:S01]  /*1690*/  UTMACMDFLUSH ;  /* 0x00000000000079b7 */ /* 0x0001e20000000000 */
[----:B------:R-:W-:Y:S05]  /*16a0*/  @P0 BRA `(.L_x_52) ;  /* 0x0000000000040947 */ /* 0x000fea0003800000 */
[----:B------:R-:W-:-:S04]  /*16b0*/  DEPBAR.LE SB0, 0x0 ;  /* 0x000080000000791a */ /* 0x000fc80000000000 */
.L_x_52:
[----:B------:R-:W-:Y:S05]  /*16c0*/  WARPSYNC.ALL ;  /* 0x0000000000007948 */ /* 0x000fea0003800000 */
[----:B------:R-:W-:Y:S01]  /*16d0*/  NOP ;  /* 0x0000000000007918 */ /* 0x000fe20000000000 */
[----:B---3--:R-:W-:Y:S01]  /*16e0*/  BAR.SYNC.DEFER_BLOCKING 0x0 ;  /* 0x0000000000007b1d */ /* 0x008fe20000010000 */
[----:B--2--5:R-:W-:Y:S01]  /*16f0*/  SHF.R.U32.HI R2, RZ, 0x5, R0 ;  /* 0x00000005ff027819 */ /* 0x024fe20000011600 */
[----:B------:R-:W-:-:S03]  /*1700*/  USHF.L.U32 UR13, UR13, 0x8, URZ ;  /* 0x000000080d0d7899 */ /* 0x000fc600080006ff */
[----:B------:R-:W-:Y:S01]  /*1710*/  R2UR UR16, R2 ;  /* 0x00000000021072ca */ /* 0x000fe200000e0000 */
[----:B------:R-:W-:Y:S01]  /*1720*/  VOTEU.ALL UP0, P3 ;  /* 0x0000000000ff7886 */ /* 0x000fe20001800000 */
[----:B------:R-:W-:Y:S01]  /*1730*/  UMOV UR4, 0x1 ;  /* 0x0000000100047882 */ /* 0x000fe20000000000 */
[----:B------:R-:W-:Y:S01]  /*1740*/  VOTEU.ALL UP1, P3 ;  /* 0x0000000000ff7886 */ /* 0x000fe20001820000 */
[----:B------:R-:W-:Y:S02]  /*1750*/  BSSY.RECONVERGENT B4, `(.L_x_53) ;  /* 0x0000018000047945 */ /* 0x000fe40003800200 */
[----:B------:R-:W-:-:S04]  /*1760*/  @!UP0 UIADD3 UR8, UPT, UPT, -UR4, 0x100000, URZ ;  /* 0x0010000004088890 */ /* 0x000fc8000fffe1ff */
[----:B------:R-:W-:Y:S02]  /*1770*/  @!UP0 USHF.L.U32 UR9, UR8, 0xb, URZ ;  /* 0x0000000b08098899 */ /* 0x000fe400080006ff */
[----:B------:R-:W-:Y:S02]  /*1780*/  @!UP0 USHF.L.U32 UR8, UR8, 0x1, URZ ;  /* 0x0000000108088899 */ /* 0x000fe400080006ff */
[----:B------:R-:W-:-:S04]  /*1790*/  @!UP0 UIADD3 UR4, UPT, UPT, -UR4, 0x100000, URZ ;  /* 0x0010000004048890 */ /* 0x000fc8000fffe1ff */
[----:B------:R-:W-:Y:S02]  /*17a0*/  @!UP0 USHF.L.U32 UR5, UR4, 0xb, URZ ;  /* 0x0000000b04058899 */ /* 0x000fe400080006ff */
[----:B------:R-:W-:Y:S01]  /*17b0*/  @!UP0 USHF.L.U32 UR4, UR4, 0x1, URZ ;  /* 0x0000000104048899 */ /* 0x000fe200080006ff */
[----:B------:R-:W-:Y:S01]  /*17c0*/  VOTEU.ALL UP0, P3 ;  /* 0x0000000000ff7886 */ /* 0x000fe20001800000 */
[----:B------:R-:W2:Y:S04]  /*17d0*/  FENCE.VIEW.ASYNC.S ;  /* 0x00000000000073c6 */ /* 0x000ea80000000000 */
[----:B--2---:R2:W3:Y:S06]  /*17e0*/  @!UP0 SYNCS.EXCH.64 URZ, [UR12+0x18000], UR8 ;  /* 0x018000080cff85b2 */ /* 0x0044ec0008000100 */
[----:B------:R2:W3:Y:S02]  /*17f0*/  @!UP1 SYNCS.EXCH.64 URZ, [UR12+0x18020], UR4 ;  /* 0x018020040cff95b2 */ /* 0x0004e40008000100 */
[----:B---3--:R-:W-:Y:S06]  /*1800*/  BAR.SYNC.DEFER_BLOCKING 0x0 ;  /* 0x0000000000007b1d */ /* 0x008fec0000010000 */
[----:B------:R-:W-:Y:S05]  /*1810*/  @P3 BRA `(.L_x_54) ;  /* 0x00000000002c3947 */ /* 0x000fea0003800000 */
[----:B--2---:R-:W-:Y:S02]  /*1820*/  UMOV UR4, 0x1 ;  /* 0x0000000100047882 */ /* 0x004fe40000000000 */
[----:B------:R-:W-:-:S04]  /*1830*/  UIADD3 UR8, UPT, UPT, -UR4, 0x100000, URZ ;  /* 0x0010000004087890 */ /* 0x000fc8000fffe1ff */
[----:B------:R-:W-:Y:S02]  /*1840*/  USHF.L.U32 UR9, UR8, 0xb, URZ ;  /* 0x0000000b08097899 */ /* 0x000fe400080006ff */
[----:B------:R-:W-:Y:S02]  /*1850*/  USHF.L.U32 UR8, UR8, 0x1, URZ ;  /* 0x0000000108087899 */ /* 0x000fe400080006ff */
[----:B------:R-:W-:-:S04]  /*1860*/  UIADD3 UR4, UPT, UPT, -UR4, 0x100000, URZ ;  /* 0x0010000004047890 */ /* 0x000fc8000fffe1ff */
[----:B------:R-:W-:Y:S02]  /*1870*/  USHF.L.U32 UR5, UR4, 0xb, URZ ;  /* 0x0000000b04057899 */ /* 0x000fe400080006ff */
[----:B------:R-:W-:Y:S01]  /*1880*/  USHF.L.U32 UR4, UR4, 0x1, URZ ;  /* 0x0000000104047899 */ /* 0x000fe200080006ff */
[----:B------:R-:W2:Y:S03]  /*1890*/  FENCE.VIEW.ASYNC.S ;  /* 0x00000000000073c6 */ /* 0x000ea60000000000 */
[----:B--2---:R3:W5:Y:S08]  /*18a0*/  SYNCS.EXCH.64 URZ, [UR12+0x18008], UR8 ;  /* 0x018008080cff75b2 */ /* 0x0047700008000100 */
[----:B------:R3:W2:Y:S02]  /*18b0*/  SYNCS.EXCH.64 URZ, [UR12+0x18028], UR4 ;  /* 0x018028040cff75b2 */ /* 0x0006a40008000100 */
[----:B---3--:R-:W-:Y:S01]  /*18c0*/  NOP ;  /* 0x0000000000007918 */ /* 0x008fe20000000000 */
.L_x_54:
[----:B--2---:R-:W-:Y:S05]  /*18d0*/  BSYNC.RECONVERGENT B4 ;  /* 0x0000000000047941 */ /* 0x004fea0003800200 */
.L_x_53:
[----:B-----5:R-:W-:Y:S06]  /*18e0*/  BAR.SYNC.DEFER_BLOCKING 0x0 ;  /* 0x0000000000007b1d */ /* 0x020fec0000010000 */
[----:B------:R-:W-:Y:S04]  /*18f0*/  BSSY.RECONVERGENT B4, `(.L_x_55) ;  /* 0x000000d000047945 */ /* 0x000fe80003800200 */
[----:B------:R-:W-:Y:S05]  /*1900*/  @P3 BRA `(.L_x_56) ;  /* 0x00000000002c3947 */ /* 0x000fea0003800000 */
[----:B------:R-:W-:Y:S02]  /*1910*/  UMOV UR4, 0x1 ;  /* 0x0000000100047882 */ /* 0x000fe40000000000 */
[----:B------:R-:W-:-:S04]  /*1920*/  UIADD3 UR8, UPT, UPT, -UR4, 0x100000, URZ ;  /* 0x0010000004087890 */ /* 0x000fc8000fffe1ff */
[----:B------:R-:W-:Y:S02]  /*1930*/  USHF.L.U32 UR9, UR8, 0xb, URZ ;  /* 0x0000000b08097899 */ /* 0x000fe400080006ff */
[----:B------:R-:W-:Y:S02]  /*1940*/  USHF.L.U32 UR8, UR8, 0x1, URZ ;  /* 0x0000000108087899 */ /* 0x000fe400080006ff */
[----:B------:R-:W-:-:S04]  /*1950*/  UIADD3 UR4, UPT, UPT, -UR4, 0x100000, URZ ;  /* 0x0010000004047890 */ /* 0x000fc8000fffe1ff */
[----:B------:R-:W-:Y:S02]  /*1960*/  USHF.L.U32 UR5, UR4, 0xb, URZ ;  /* 0x0000000b04057899 */ /* 0x000fe400080006ff */
[----:B------:R-:W-:Y:S01]  /*1970*/  USHF.L.U32 UR4, UR4, 0x1, URZ ;  /* 0x0000000104047899 */ /* 0x000fe200080006ff */
[----:B------:R-:W2:Y:S03]  /*1980*/  FENCE.VIEW.ASYNC.S ;  /* 0x00000000000073c6 */ /* 0x000ea60000000000 */
[----:B--2---:R2:W3:Y:S08]  /*1990*/  SYNCS.EXCH.64 URZ, [UR12+0x18010], UR8 ;  /* 0x018010080cff75b2 */ /* 0x0044f00008000100 */
[----:B------:R2:W5:Y:S01]  /*19a0*/  SYNCS.EXCH.64 URZ, [UR12+0x18030], UR4 ;  /* 0x018030040cff75b2 */ /* 0x0005620008000100 */
[----:B------:R-:W-:Y:S01]  /*19b0*/  NOP ;  /* 0x0000000000007918 */ /* 0x000fe20000000000 */
.L_x_56:
[----:B--2---:R-:W-:Y:S05]  /*19c0*/  BSYNC.RECONVERGENT B4 ;  /* 0x0000000000047941 */ /* 0x004fea0003800200 */
.L_x_55:
[----:B---3-5:R-:W-:Y:S01]  /*19d0*/  BAR.SYNC.DEFER_BLOCKING 0x0 ;  /* 0x0000000000007b1d */ /* 0x028fe20000010000 */
[----:B------:R-:W-:Y:S01]  /*19e0*/  UIADD3 UR10, UPT, UPT, UR12, 0x18020, URZ ;  /* 0x000180200c0a7890 */ /* 0x000fe2000fffe0ff */
[----:B------:R-:W-:Y:S01]  /*19f0*/  ISETP.GE.AND P0, PT, R12, 0x1, PT ;  /* 0x000000010c00780c */ /* 0x000fe20003f06270 */
[----:B------:R-:W-:-:S03]  /*1a00*/  USHF.L.U32 UR11, UR7, 0x7, URZ ;  /* 0x00000007070b7899 */ /* 0x000fc600080006ff */
        /* <DEDUP_REMOVED lines=13> */
.L_x_58:
[----:B--2---:R-:W-:Y:S05]  /*1ae0*/  BSYNC.RECONVERGENT B4 ;  /* 0x0000000000047941 */ /* 0x004fea0003800200 */
.L_x_57:
[----:B------:R-:W-:Y:S05]  /*1af0*/  @!P0 BRA `(.L_x_59) ;  /* 0x0000000800388947 */ /* 0x000fea0003800000 */
[----:B---3-5:R-:W-:Y:S01]  /*1b00*/  BAR.SYNC.DEFER_BLOCKING 0x0 ;  /* 0x0000000000007b1d */ /* 0x028fe20000010000 */
[----:B------:R-:W-:Y:S01]  /*1b10*/  ELECT P1, URZ, PT ;  /* 0x0000000000ff782f */ /* 0x000fe20003820000 */
[----:B------:R-:W-:Y:S01]  /*1b20*/  @!P3 IMAD.MOV.U32 R2, RZ, RZ, 0x6000 ;  /* 0x00006000ff02b424 */ /* 0x000fe200078e00ff */
[----:B------:R-:W-:Y:S02]  /*1b30*/  ULOP3.LUT UR6, UR16, 0x3, URZ, 0xc0, !UPT ;  /* 0x0000000310067892 */ /* 0x000fe4000f8ec0ff */
[----:B------:R-:W-:Y:S01]  /*1b40*/  ISETP.LT.U32.AND P1, PT, R132, 0x20, P1 ;  /* 0x000000208400780c */ /* 0x000fe20000f21070 */
[----:B------:R-:W-:Y:S02]  /*1b50*/  UIADD3 UR4, UPT, UPT, UR12, 0x10000, URZ ;  /* 0x000100000c047890 */ /* 0x000fe4000fffe0ff */
[----:B------:R-:W-:Y:S02]  /*1b60*/  ULEA UR28, UR6, UR12, 0xc ;  /* 0x0000000c061c7291 */ /* 0x000fe4000f8e60ff */
[----:B------:R-:W-:Y:S01]  /*1b70*/  ULEA UR30, UR6, UR13, 0x6 ;  /* 0x0000000d061e7291 */ /* 0x000fe2000f8e30ff */
[----:B------:R-:W-:Y:S01]  /*1b80*/  UMOV UR7, UR11 ;  /* 0x0000000b00077c82 */ /* 0x000fe20008000000 */
[----:B------:R-:W-:-:S04]  /*1b90*/  ELECT P0, URZ, PT ;  /* 0x0000000000ff782f */ /* 0x000fc80003800000 */
[----:B------:R-:W-:Y:S02]  /*1ba0*/  ISETP.LT.U32.AND P0, PT, R132, 0x80, P0 ;  /* 0x000000808400780c */ /* 0x000fe40000701070 */
[----:B------:R-:W-:Y:S01]  /*1bb0*/  VOTEU.ANY UP0, P1 ;  /* 0x0000000000ff7886 */ /* 0x000fe20000800100 */
[----:B------:R-:W-:-:S04]  /*1bc0*/  VOTEU.ANY UP2, P1 ;  /* 0x0000000000ff7886 */ /* 0x000fc80000840100 */
[----:B------:R-:W-:Y:S02]  /*1bd0*/  @UP0 UIADD3 UR5, UPT, UPT, UR12, 0x18000, URZ ;  /* 0x000180000c050890 */ /* 0x000fe4000fffe0ff */
[----:B------:R2:W-:Y:S01]  /*1be0*/  @!P3 SYNCS.ARRIVE.TRANS64 RZ, [UR12+0x18000], R2 ;  /* 0x01800002ffffb9a7 */ /* 0x0005e2000800000c */
[----:B------:R-:W-:Y:S01]  /*1bf0*/  @UP0 UMOV UR6, URZ ;  /* 0x000000ff00060c82 */ /* 0x000fe20008000000 */
[----:B------:R-:W-:Y:S01]  /*1c00*/  BAR.SYNC.DEFER_BLOCKING 0x0 ;  /* 0x0000000000007b1d */ /* 0x000fe20000010000 */
[----:B------:R-:W-:-:S05]  /*1c10*/  UISETP.NE.U32.AND UP0, UPT, UR16, URZ, UPT ;  /* 0x000000ff1000728c */ /* 0x000fca000bf05070 */
[----:B------:R-:W-:Y:S01]  /*1c20*/  VOTEU.ANY UP1, P0 ;  /* 0x0000000000ff7886 */ /* 0x000fe20000020100 */
[----:B------:R-:W-:-:S04]  /*1c30*/  VOTEU.ANY UP3, P0 ;  /* 0x0000000000ff7886 */ /* 0x000fc80000060100 */
[----:B------:R-:W-:Y:S01]  /*1c40*/  @UP1 UIADD3 UR29, UPT, UPT, UR12, 0x18000, URZ ;  /* 0x000180000c1d1890 */ /* 0x000fe2000fffe0ff */
[----:B------:R-:W-:Y:S01]  /*1c50*/  @UP1 UMOV UR31, URZ ;  /* 0x000000ff001f1c82 */ /* 0x000fe20008000000 */
[----:B------:R2:W-:Y:S01]  /*1c60*/  @UP2 UTMALDG.2D [UR4], [UR20] ;  /* 0x00000004140025b4 */ /* 0x0005e20008008000 */
[----:B------:R3:W-:Y:S06]  /*1c70*/  MEMBAR.ALL.CTA ;  /* 0x0000000000007992 */ /* 0x0007ec0000008000 */
[----:B---3--:R-:W3:Y:S02]  /*1c80*/  FENCE.VIEW.ASYNC.S ;  /* 0x00000000000073c6 */ /* 0x008ee40000000000 */
[----:B---3--:R-:W-:Y:S06]  /*1c90*/  BAR.SYNC.DEFER_BLOCKING 0x0 ;  /* 0x0000000000007b1d */ /* 0x008fec0000010000 */
[----:B------:R2:W-:Y:S02]  /*1ca0*/  @UP3 UTMALDG.2D [UR28], [UR22] ;  /* 0x0000001c160035b4 */ /* 0x0005e40008008000 */
[----:B------:R-:W-:Y:S06]  /*1cb0*/  BAR.SYNC.DEFER_BLOCKING 0x0 ;  /* 0x0000000000007b1d */ /* 0x000fec0000010000 */
[----:B------:R-:W3:Y:S02]  /*1cc0*/  SYNCS.PHASECHK.TRANS64.TRYWAIT P0, [UR12+0x18000], RZ ;  /* 0x018000ffff0075a7 */ /* 0x000ee4000800110c */
[----:B--23--:R-:W-:Y:S05]  /*1cd0*/  @!P0 BRA `(.L_x_60) ;  /* 0x0000001000948947 */ /* 0x00cfea0003800000 */
.L_x_78:
[----:B------:R-:W-:Y:S05]  /*1ce0*/  BRA.U UP0, `(.L_x_61) ;  /* 0x0000000100587547 */ /* 0x000fea000b800000 */
[----:B------:R-:W-:Y:S02]  /*1cf0*/  USHF.R.U32.HI UR6, URZ, 0x4, UR12 ;  /* 0x00000004ff067899 */ /* 0x000fe4000801160c */
[----:B------:R-:W-:Y:S02]  /*1d00*/  USHF.R.U32.HI UR4, URZ, 0x4, UR4 ;  /* 0x00000004ff047899 */ /* 0x000fe40008011604 */
[----:B------:R-:W-:Y:S02]  /*1d10*/  USGXT.U32 UR6, UR6, 0xe ;  /* 0x0000000e0606789a */ /* 0x000fe40008000000 */
[----:B------:R-:W-:Y:S01]  /*1d20*/  USGXT.U32 UR4, UR4, 0xe ;  /* 0x0000000e0404789a */ /* 0x000fe20008000000 */
[----:B------:R-:W-:Y:S01]  /*1d30*/  UMOV UR18, 0x1000080 ;  /* 0x0100008000127882 */ /* 0x000fe20000000000 */
[----:B------:R-:W-:Y:S01]  /*1d40*/  UMOV UR19, 0x40004040 ;  /* 0x4000404000137882 */ /* 0x000fe20000000000 */
[----:B------:R-:W-:Y:S01]  /*1d50*/  UMOV UR7, URZ ;  /* 0x000000ff00077c82 */ /* 0x000fe20008000000 */
[----:B------:R-:W-:Y:S01]  /*1d60*/  UMOV UR8, 0xfffffffe ;  /* 0xfffffffe00087882 */ /* 0x000fe20000000000 */
[----:B------:R-:W-:Y:S01]  /*1d70*/  UMOV UR9, 0x7fffbfdf ;  /* 0x7fffbfdf00097882 */ /* 0x000fe20000000000 */
[----:B------:R-:W-:Y:S01]  /*1d80*/  UMOV UR5, URZ ;  /* 0x000000ff00057c82 */ /* 0x000fe20008000000 */
[----:B------:R-:W-:-:S02]  /*1d90*/  UIADD3.64 UR18, UPT, UPT, UR6, UR18, URZ ;  /* 0x0000001206127297 */ /* 0x000fc4000fffe0ff */
[----:B------:R-:W-:Y:S02]  /*1da0*/  ULOP3.LUT UR6, UR6, 0x1000000, URZ, 0xfc, !UPT ;  /* 0x0100000006067892 */ /* 0x000fe4000f8efcff */
[----:B------:R-:W-:Y:S01]  /*1db0*/  UIADD3.64 UR8, UPT, UPT, UR4, -UR8, URZ ;  /* 0x8000000804087297 */ /* 0x000fe2000fffe0ff */
[----:B------:R-:W-:Y:S01]  /*1dc0*/  UMOV UR26, 0x0 ;  /* 0x00000000001a7882 */ /* 0x000fe20000000000 */
[----:B------:R-:W-:Y:S01]  /*1dd0*/  UMOV UR27, 0x8410490 ;  /* 0x08410490001b7882 */ /* 0x000fe20000000000 */
[----:B------:R-:W-:Y:S01]  /*1de0*/  UMOV UR5, 0x80004020 ;  /* 0x8000402000057882 */ /* 0x000fe20000000000 */
[----:B------:R-:W-:Y:S01]  /*1df0*/  UMOV UR7, 0x40004040 ;  /* 0x4000404000077882 */ /* 0x000fe20000000000 */
[----:B------:R-:W-:Y:S01]  /*1e00*/  UMOV UR28, 0x0 ;  /* 0x00000000001c7882 */ /* 0x000fe20000000000 */
[----:B------:R-:W-:Y:S01]  /*1e10*/  UMOV UR29, 0x8410490 ;  /* 0x08410490001d7882 */ /* 0x000fe20000000000 */
[----:B------:R2:W-:Y:S02]  /*1e20*/  UTCHMMA gdesc[UR4], gdesc[UR6], tmem[UR24], tmem[UR26], idesc[UR27], !UPT ;  /* 0x00ff1a06040075ea */ /* 0x0005e4000f800018 */
[----:B------:R2:W-:Y:S01]  /*1e30*/  UTCHMMA gdesc[UR8], gdesc[UR18], tmem[UR24], tmem[UR28], idesc[UR29], UPT ;  /* 0x00ff1c12080075ea */ /* 0x0005e2000b800018 */
[----:B------:R-:W-:-:S02]  /*1e40*/  NOP ;  /* 0x0000000000007918 */ /* 0x000fc40000000000 */
.L_x_61:
[----:B------:R-:W-:Y:S01]  /*1e50*/  ELECT P0, URZ, PT ;  /* 0x0000000000ff782f */ /* 0x000fe20003800000 */
[----:B--2---:R-:W-:Y:S01]  /*1e60*/  UMOV UR4, UR10 ;  /* 0x0000000a00047c82 */ /* 0x004fe20008000000 */
[----:B------:R-:W-:Y:S02]  /*1e70*/  UMOV UR5, URZ ;  /* 0x000000ff00057c82 */ /* 0x000fe40008000000 */
[----:B------:R-:W-:-:S13]  /*1e80*/  ISETP.LT.U32.AND P0, PT, R132, 0x20, P0 ;  /* 0x000000208400780c */ /* 0x000fda0000701070 */
[----:B------:R-:W-:Y:S01]  /*1e90*/  VOTEU.ANY UP0, P0 ;  /* 0x0000000000ff7886 */ /* 0x000fe20000000100 */
[----:B------:R-:W-:Y:S01]  /*1ea0*/  VOTEU.ANY UP1, P0 ;  /* 0x0000000000ff7886 */ /* 0x000fe20000020100 */
[----:B------:R-:W-:-:S03]  /*1eb0*/  ISETP.GE.U32.AND P0, PT, R12, 0x21, PT ;  /* 0x000000210c00780c */ /* 0x000fc60003f06070 */
[----:B------:R-:W-:Y:S02]  /*1ec0*/  @UP0 UMOV UR4, UR4 ;  /* 0x0000000400040c82 */ /* 0x000fe40008000000 */
[----:B------:R2:W-:Y:S01]  /*1ed0*/  @UP1 UTCBAR [UR4], URZ ;  /* 0x000000ff040013e9 */ /* 0x0005e200080000ff */
[----:B------:R-:W-:Y:S06]  /*1ee0*/  BAR.SYNC.DEFER_BLOCKING 0x0 ;  /* 0x0000000000007b1d */ /* 0x000fec0000010000 */
[----:B------:R-:W3:Y:S02]  /*1ef0*/  SYNCS.PHASECHK.TRANS64.TRYWAIT P1, [UR12+0x18020], RZ ;  /* 0x018020ffff0075a7 */ /* 0x000ee4000802110c */
[----:B--23--:R-:W-:Y:S05]  /*1f00*/  @!P1 BRA `(.L_x_62) ;  /* 0x0000001000149947 */ /* 0x00cfea0003800000 */
.L_x_79:
[----:B------:R-:W-:Y:S01]  /*1f10*/  IMAD.MOV.U32 R2, RZ, RZ, RZ ;  /* 0x000000ffff027224 */ /* 0x000fe200078e00ff */
[----:B------:R-:W-:Y:S06]  /*1f20*/  @!P0 BRA `(.L_x_59) ;  /* 0x00000004002c8947 */ /* 0x000fec0003800000 */
[----:B------:R-:W2:Y:S01]  /*1f30*/  LDCU UR19, c[0x0][0x3a0] ;  /* 0x00007400ff1377ac */ /* 0x000ea20008000800 */
[----:B------:R-:W-:Y:S01]  /*1f40*/  UMOV UR17, 0x1 ;  /* 0x0000000100117882 */ /* 0x000fe20000000000 */
[----:B------:R-:W-:-:S05]  /*1f50*/  UMOV UR10, 0x20 ;  /* 0x00000020000a7882 */ /* 0x000fca0000000000 */
.L_x_66:
[----:B------:R-:W-:Y:S01]  /*1f60*/  BAR.SYNC.DEFER_BLOCKING 0x0 ;  /* 0x0000000000007b1d */ /* 0x000fe20000010000 */
[----:B------:R-:W-:Y:S01]  /*1f70*/  ULEA UR18, UR17, UR12, 0x3 ;  /* 0x0000000c11127291 */ /* 0x000fe2000f8e18ff */
[----:B------:R-:W-:Y:S01]  /*1f80*/  @!P3 IMAD.MOV.U32 R3, RZ, RZ, 0x6000 ;  /* 0x00006000ff03b424 */ /* 0x000fe200078e00ff */
[----:B------:R-:W-:Y:S01]  /*1f90*/  ELECT P1, URZ, PT ;  /* 0x0000000000ff782f */ /* 0x000fe20003820000 */
[----:B------:R-:W-:-:S03]  /*1fa0*/  ULEA UR8, UR17, UR12, 0xd ;  /* 0x0000000c11087291 */ /* 0x000fc6000f8e68ff */
[----:B------:R-:W-:Y:S02]  /*1fb0*/  ISETP.LT.U32.AND P1, PT, R132, 0x20, P1 ;  /* 0x000000208400780c */ /* 0x000fe40000f21070 */
[----:B------:R-:W-:Y:S01]  /*1fc0*/  ELECT P0, URZ, PT ;  /* 0x0000000000ff782f */ /* 0x000fe20003800000 */
[----:B------:R-:W-:-:S03]  /*1fd0*/  UIADD3 UR8, UPT, UPT, UR8, 0x10000, URZ ;  /* 0x0001000008087890 */ /* 0x000fc6000fffe0ff */
[----:B------:R-:W-:Y:S01]  /*1fe0*/  ISETP.LT.U32.AND P0, PT, R132, 0x80, P0 ;  /* 0x000000808400780c */ /* 0x000fe20000701070 */
[----:B------:R-:W-:Y:S02]  /*1ff0*/  ULEA UR4, UR17, UR12, 0xe ;  /* 0x0000000c11047291 */ /* 0x000fe4000f8e70ff */
[----:B------:R-:W-:Y:S01]  /*2000*/  ULOP3.LUT UR5, UR16, 0x3, URZ, 0xc0, !UPT ;  /* 0x0000000310057892 */ /* 0x000fe2000f8ec0ff */
[----:B------:R-:W-:-:S03]  /*2010*/  UMOV UR31, UR10 ;  /* 0x0000000a001f7c82 */ /* 0x000fc60008000000 */
[----:B------:R-:W-:Y:S01]  /*2020*/  ULEA UR28, UR5, UR4, 0xc ;  /* 0x00000004051c7291 */ /* 0x000fe2000f8e60ff */
[----:B------:R-:W-:Y:S01]  /*2030*/  VOTEU.ANY UP0, P1 ;  /* 0x0000000000ff7886 */ /* 0x000fe20000800100 */
[----:B------:R-:W-:Y:S01]  /*2040*/  ULEA UR30, UR5, UR13, 0x6 ;  /* 0x0000000d051e7291 */ /* 0x000fe2000f8e30ff */
[----:B------:R3:W-:Y:S03]  /*2050*/  @!P3 SYNCS.ARRIVE.TRANS64 RZ, [UR18+0x18000], R3 ;  /* 0x01800003ffffb9a7 */ /* 0x0007e60008000012 */
[----:B------:R-:W-:Y:S01]  /*2060*/  VOTEU.ANY UP1, P0 ;  /* 0x0000000000ff7886 */ /* 0x000fe20000020100 */
[----:B------:R-:W-:Y:S01]  /*2070*/  @UP0 UIADD3 UR9, UPT, UPT, UR18, 0x18000, URZ ;  /* 0x0001800012090890 */ /* 0x000fe2000fffe0ff */
[----:B------:R-:W-:Y:S01]  /*2080*/  VOTEU.ANY UP0, P1 ;  /* 0x0000000000ff7886 */ /* 0x000fe20000800100 */
[----:B------:R-:W-:Y:S02]  /*2090*/  BAR.SYNC.DEFER_BLOCKING 0x0 ;  /* 0x0000000000007b1d */ /* 0x000fe40000010000 */
[----:B------:R-:W-:Y:S01]  /*20a0*/  @UP1 UIADD3 UR29, UPT, UPT, UR18, 0x18000, URZ ;  /* 0x00018000121d1890 */ /* 0x000fe2000fffe0ff */
[----:B---3--:R-:W-:-:S03]  /*20b0*/  IMAD.U32 R3, R2, -0x80000000, RZ ;  /* 0x8000000002037824 */ /* 0x008fc600078e00ff */
[----:B------:R-:W-:Y:S01]  /*20c0*/  VOTEU.ANY UP1, P0 ;  /* 0x0000000000ff7886 */ /* 0x000fe20000020100 */
[----:B------:R3:W-:Y:S01]  /*20d0*/  @UP0 UTMALDG.2D [UR8], [UR20] ;  /* 0x00000008140005b4 */ /* 0x0007e20008008000 */
[----:B------:R-:W-:Y:S01]  /*20e0*/  UISETP.NE.U32.AND UP0, UPT, UR16, URZ, UPT ;  /* 0x000000ff1000728c */ /* 0x000fe2000bf05070 */
[----:B------:R5:W-:Y:S06]  /*20f0*/  MEMBAR.ALL.CTA ;  /* 0x0000000000007992 */ /* 0x000bec0000008000 */
[----:B-----5:R-:W5:Y:S02]  /*2100*/  FENCE.VIEW.ASYNC.S ;  /* 0x00000000000073c6 */ /* 0x020f640000000000 */
[----:B-----5:R-:W-:Y:S06]  /*2110*/  BAR.SYNC.DEFER_BLOCKING 0x0 ;  /* 0x0000000000007b1d */ /* 0x020fec0000010000 */
[----:B------:R3:W-:Y:S02]  /*2120*/  @UP1 UTMALDG.2D [UR28], [UR22] ;  /* 0x0000001c160015b4 */ /* 0x0007e40008008000 */
[----:B------:R-:W-:Y:S06]  /*2130*/  BAR.SYNC.DEFER_BLOCKING 0x0 ;  /* 0x0000000000007b1d */ /* 0x000fec0000010000 */
[----:B------:R-:W5:Y:S02]  /*2140*/  SYNCS.PHASECHK.TRANS64.TRYWAIT P0, [UR18+0x18000], R3 ;  /* 0x01800003ff0075a7 */ /* 0x000f640008001112 */
[----:B---3-5:R-:W-:Y:S05]  /*2150*/  @!P0 BRA `(.L_x_63) ;  /* 0x0000000c008c8947 */ /* 0x028fea0003800000 */
.L_x_80:
[----:B------:R-:W-:Y:S05]  /*2160*/  BRA.U UP0, `(.L_x_64) ;  /* 0x0000000100507547 */ /* 0x000fea000b800000 */
[----:B------:R-:W-:Y:S02]  /*2170*/  USHF.R.U32.HI UR6, URZ, 0x4, UR8 ;  /* 0x00000004ff067899 */ /* 0x000fe40008011608 */
[----:B------:R-:W-:Y:S02]  /*2180*/  USHF.R.U32.HI UR8, URZ, 0x4, UR4 ;  /* 0x00000004ff087899 */ /* 0x000fe40008011604 */
[----:B------:R-:W-:Y:S02]  /*2190*/  USGXT.U32 UR6, UR6, 0xe ;  /* 0x0000000e0606789a */ /* 0x000fe40008000000 */
[----:B------:R-:W-:Y:S02]  /*21a0*/  USGXT.U32 UR8, UR8, 0xe ;  /* 0x0000000e0808789a */ /* 0x000fe40008000000 */
[----:B------:R-:W-:Y:S02]  /*21b0*/  UIADD3 UR26, UP0, UPT, UR6, 0x2, URZ ;  /* 0x00000002061a7890 */ /* 0x000fe4000ff1e0ff */
[----:B------:R-:W-:Y:S01]  /*21c0*/  UIADD3 UR28, UP1, UPT, UR8, 0x1000080, URZ ;  /* 0x01000080081c7890 */ /* 0x000fe2000ff3e0ff */
[----:B------:R-:W-:Y:S01]  /*21d0*/  UMOV UR4, URZ ;  /* 0x000000ff00047c82 */ /* 0x000fe20008000000 */
[----:B------:R-:W-:Y:S01]  /*21e0*/  UMOV UR5, URZ ;  /* 0x000000ff00057c82 */ /* 0x000fe20008000000 */
[----:B------:R-:W-:-:S02]  /*21f0*/  ULOP3.LUT UR8, UR8, 0x1000000, URZ, 0xfc, !UPT ;  /* 0x0100000008087892 */ /* 0x000fc4000f8efcff */
[----:B------:R-:W-:Y:S02]  /*2200*/  UIADD3.X UR27, UPT, UPT, UR4, -0x7fffbfe0, URZ, UP0, !UPT ;  /* 0x80004020041b7890 */ /* 0x000fe400087fe4ff */
[----:B------:R-:W-:Y:S01]  /*2210*/  UIADD3.X UR29, UPT, UPT, UR5, 0x40004040, URZ, UP1, !UPT ;  /* 0x40004040051d7890 */ /* 0x000fe20008ffe4ff */
[----:B------:R-:W-:Y:S01]  /*2220*/  UMOV UR30, 0x0 ;  /* 0x00000000001e7882 */ /* 0x000fe20000000000 */
[----:B------:R-:W-:Y:S01]  /*2230*/  UMOV UR31, 0x8410490 ;  /* 0x08410490001f7882 */ /* 0x000fe20000000000 */
[----:B------:R-:W-:Y:S01]  /*2240*/  UMOV UR7, 0x80004020 ;  /* 0x8000402000077882 */ /* 0x000fe20000000000 */
[----:B------:R-:W-:Y:S01]  /*2250*/  UMOV UR9, 0x40004040 ;  /* 0x4000404000097882 */ /* 0x000fe20000000000 */
[----:B------:R-:W-:Y:S01]  /*2260*/  UMOV UR4, 0x0 ;  /* 0x0000000000047882 */ /* 0x000fe20000000000 */
[----:B------:R-:W-:Y:S01]  /*2270*/  UMOV UR5, 0x8410490 ;  /* 0x0841049000057882 */ /* 0x000fe20000000000 */
[----:B------:R3:W-:Y:S02]  /*2280*/  UTCHMMA gdesc[UR6], gdesc[UR8], tmem[UR24], tmem[UR30], idesc[UR31], UPT ;  /* 0x00ff1e08060075ea */ /* 0x0007e4000b800018 */
[----:B------:R3:W-:Y:S01]  /*2290*/  UTCHMMA gdesc[UR26], gdesc[UR28], tmem[UR24], tmem[UR4], idesc[UR5], UPT ;  /* 0x00ff041c1a0075ea */ /* 0x0007e2000b800018 */
[----:B------:R-:W-:-:S02]  /*22a0*/  NOP ;  /* 0x0000000000007918 */ /* 0x000fc40000000000 */
.L_x_64:
[----:B------:R-:W-:Y:S01]  /*22b0*/  ELECT P0, URZ, PT ;  /* 0x0000000000ff782f */ /* 0x000fe20003800000 */
[----:B---3--:R-:W-:-:S03]  /*22c0*/  UIADD3 UR4, UPT, UPT, UR18, 0x18020, URZ ;  /* 0x0001802012047890 */ /* 0x008fc6000fffe0ff */
[----:B------:R-:W-:Y:S01]  /*22d0*/  ISETP.LT.U32.AND P0, PT, R132, 0x20, P0 ;  /* 0x000000208400780c */ /* 0x000fe20000701070 */
[----:B------:R-:W-:-:S12]  /*22e0*/  UMOV UR5, URZ ;  /* 0x000000ff00057c82 */ /* 0x000fd80008000000 */
[----:B------:R-:W-:Y:S01]  /*22f0*/  VOTEU.ANY UP0, P0 ;  /* 0x0000000000ff7886 */ /* 0x000fe20000000100 */
[----:B------:R-:W-:-:S04]  /*2300*/  VOTEU.ANY UP1, P0 ;  /* 0x0000000000ff7886 */ /* 0x000fc80000020100 */
[----:B------:R-:W-:Y:S02]  /*2310*/  @UP0 UMOV UR4, UR4 ;  /* 0x0000000400040c82 */ /* 0x000fe40008000000 */
[----:B------:R3:W-:Y:S01]  /*2320*/  @UP1 UTCBAR [UR4], URZ ;  /* 0x000000ff040013e9 */ /* 0x0007e200080000ff */
[----:B------:R-:W-:Y:S06]  /*2330*/  BAR.SYNC.DEFER_BLOCKING 0x0 ;  /* 0x0000000000007b1d */ /* 0x000fec0000010000 */
[----:B------:R-:W5:Y:S02]  /*2340*/  SYNCS.PHASECHK.TRANS64.TRYWAIT P0, [UR18+0x18020], R3 ;  /* 0x01802003ff0075a7 */ /* 0x000f640008001112 */
[----:B---3-5:R-:W-:Y:S05]  /*2350*/  @!P0 BRA `(.L_x_65) ;  /* 0x0000000c00188947 */ /* 0x028fea0003800000 */
.L_x_81:
[----:B------:R-:W-:Y:S02]  /*2360*/  UIADD3 UR17, UPT, UPT, UR17, 0x1, URZ ;  /* 0x0000000111117890 */ /* 0x000fe4000fffe0ff */
[----:B------:R-:W-:Y:S02]  /*2370*/  UIADD3 UR10, UPT, UPT, UR10, 0x20, URZ ;  /* 0x000000200a0a7890 */ /* 0x000fe4000fffe0ff */
[----:B------:R-:W-:-:S04]  /*2380*/  UISETP.NE.U32.AND UP0, UPT, UR17, 0x4, UPT ;  /* 0x000000041100788c */ /* 0x000fc8000bf05070 */
[----:B------:R-:W-:Y:S02]  /*2390*/  USEL UR17, UR17, URZ, UP0 ;  /* 0x000000ff11117287 */ /* 0x000fe40008000000 */
[----:B------:R-:W-:Y:S02]  /*23a0*/  USEL UR4, URZ, 0x1, UP0 ;  /* 0x00000001ff047887 */ /* 0x000fe40008000000 */
[----:B--2---:R-:W-:-:S04]  /*23b0*/  UISETP.GE.AND UP0, UPT, UR10, UR19, UPT ;  /* 0x000000130a00728c */ /* 0x004fc8000bf06270 */
[----:B------:R-:W-:-:S05]  /*23c0*/  LOP3.LUT R2, R2, UR4, RZ, 0x3c, !PT ;  /* 0x0000000402027c12 */ /* 0x000fca000f8e3cff */
[----:B------:R-:W-:Y:S05]  /*23d0*/  BRA.U !UP0, `(.L_x_66) ;  /* 0xfffffff908e07547 */ /* 0x000fea000b83ffff */
.L_x_59:
[----:B---3-5:R-:W-:Y:S06]  /*23e0*/  BAR.SYNC.DEFER_BLOCKING 0x0 ;  /* 0x0000000000007b1d */ /* 0x028fec0000010000 */
[----:B------:R-:W-:Y:S04]  /*23f0*/  BSSY.RECONVERGENT B4, `(.L_x_67) ;  /* 0x0000004000047945 */ /* 0x000fe80003800200 */
[----:B------:R-:W-:Y:S05]  /*2400*/  @P3 BRA `(.L_x_68) ;  /* 0x0000000000083947 */ /* 0x000fea0003800000 */
[----:B------:R-:W2:Y:S02]  /*2410*/  SYNCS.CCTL.IV [UR12+0x18000] ;  /* 0x01800000ff0079b1 */ /* 0x000ea4000800000c */
[----:B--2---:R-:W2:Y:S02]  /*2420*/  SYNCS.CCTL.IV [UR12+0x18020] ;  /* 0x01802000ff0079b1 */ /* 0x004ea4000800000c */
.L_x_68:
[----:B------:R-:W-:Y:S05]  /*2430*/  BSYNC.RECONVERGENT B4 ;  /* 0x0000000000047941 */ /* 0x000fea0003800200 */
.L_x_67:
[----:B--2---:R-:W-:Y:S06]  /*2440*/  BAR.SYNC.DEFER_BLOCKING 0x0 ;  /* 0x0000000000007b1d */ /* 0x004fec0000010000 */
[----:B------:R-:W-:Y:S04]  /*2450*/  BSSY.RECONVERGENT B4, `(.L_x_69) ;  /* 0x0000004000047945 */ /* 0x000fe80003800200 */
[----:B------:R-:W-:Y:S05]  /*2460*/  @P3 BRA `(.L_x_70) ;  /* 0x0000000000083947 */ /* 0x000fea0003800000 */
[----:B------:R-:W2:Y:S02]  /*2470*/  SYNCS.CCTL.IV [UR12+0x18008] ;  /* 0x01800800ff0079b1 */ /* 0x000ea4000800000c */
[----:B--2---:R-:W2:Y:S02]  /*2480*/  SYNCS.CCTL.IV [UR12+0x18028] ;  /* 0x01802800ff0079b1 */ /* 0x004ea4000800000c */
.L_x_70:
[----:B------:R-:W-:Y:S05]  /*2490*/  BSYNC.RECONVERGENT B4 ;  /* 0x0000000000047941 */ /* 0x000fea0003800200 */
.L_x_69:
[----:B--2---:R-:W-:Y:S06]  /*24a0*/  BAR.SYNC.DEFER_BLOCKING 0x0 ;  /* 0x0000000000007b1d */ /* 0x004fec0000010000 */
[----:B------:R-:W-:Y:S04]  /*24b0*/  BSSY.RECONVERGENT B4, `(.L_x_71) ;  /* 0x0000004000047945 */ /* 0x000fe80003800200 */
[----:B------:R-:W-:Y:S05]  /*24c0*/  @P3 BRA `(.L_x_72) ;  /* 0x0000000000083947 */ /* 0x000fea0003800000 */
[----:B------:R-:W2:Y:S02]  /*24d0*/  SYNCS.CCTL.IV [UR12+0x18010] ;  /* 0x01801000ff0079b1 */ /* 0x000ea4000800000c */
[----:B--2---:R-:W2:Y:S02]  /*24e0*/  SYNCS.CCTL.IV [UR12+0x18030] ;  /* 0x01803000ff0079b1 */ /* 0x004ea4000800000c */
.L_x_72:
[----:B------:R-:W-:Y:S05]  /*24f0*/  BSYNC.RECONVERGENT B4 ;  /* 0x0000000000047941 */ /* 0x000fea0003800200 */
.L_x_71:
[----:B--2---:R-:W-:Y:S06]  /*2500*/  BAR.SYNC.DEFER_BLOCKING 0x0 ;  /* 0x0000000000007b1d */ /* 0x004fec0000010000 */
[----:B------:R-:W-:Y:S04]  /*2510*/  BSSY.RECONVERGENT B4, `(.L_x_73) ;  /* 0x0000004000047945 */ /* 0x000fe80003800200 */
[----:B------:R-:W-:Y:S05]  /*2520*/  @P3 BRA `(.L_x_74) ;  /* 0x0000000000083947 */ /* 0x000fea0003800000 */
[----:B------:R-:W2:Y:S02]  /*2530*/  SYNCS.CCTL.IV [UR12+0x18018] ;  /* 0x01801800ff0079b1 */ /* 0x000ea4000800000c */
[----:B--2---:R-:W2:Y:S02]  /*2540*/  SYNCS.CCTL.IV [UR12+0x18038] ;  /* 0x01803800ff0079b1 */ /* 0x004ea4000800000c */
.L_x_74:
[----:B------:R-:W-:Y:S05]  /*2550*/  BSYNC.RECONVERGENT B4 ;  /* 0x0000000000047941 */ /* 0x000fea0003800200 */
.L_x_73:
[----:B------:R-:W-:Y:S01]  /*2560*/  ULOP3.LUT UR5, UR16, 0x3, URZ, 0xc0, !UPT ;  /* 0x0000000310057892 */ /* 0x000fe2000f8ec0ff */
[C---:B------:R-:W-:Y:S01]  /*2570*/  IMAD.SHL.U32 R2, R0.reuse, 0x10, RZ ;  /* 0x0000001000027824 */ /* 0x040fe200078e00ff */
[----:B------:R-:W-:Y:S01]  /*2580*/  USHF.L.U32 UR16, UR16, 0x5, URZ ;  /* 0x0000000510107899 */ /* 0x000fe200080006ff */
[C---:B------:R-:W-:Y:S01]  /*2590*/  IMAD.SHL.U32 R3, R0.reuse, 0x100, RZ ;  /* 0x0000010000037824 */ /* 0x040fe200078e00ff */
[----:B------:R-:W-:Y:S01]  /*25a0*/  ULEA UR4, UR5, UR24, 0x15 ;  /* 0x0000001805047291 */ /* 0x000fe2000f8ea8ff */
[----:B------:R-:W-:Y:S01]  /*25b0*/  IMAD.SHL.U32 R0, R0, 0x80, RZ ;  /* 0x0000008000007824 */ /* 0x000fe200078e00ff */
[----:B------:R-:W-:Y:S02]  /*25c0*/  ULOP3.LUT UR16, UR16, 0x80, URZ, 0xc0, !UPT ;  /* 0x0000008010107892 */ /* 0x000fe4000f8ec0ff */
[----:B------:R-:W-:Y:S02]  /*25d0*/  LOP3.LUT R3, R2, 0x8070, R3, 0xc8, !PT ;  /* 0x0000807002037812 */ /* 0x000fe400078ec803 */
[----:B------:R-:W-:Y:S01]  /*25e0*/  ELECT P0, URZ, PT ;  /* 0x0000000000ff782f */ /* 0x000fe20003800000 */
[----:B------:R-:W-:Y:S01]  /*25f0*/  UIADD3 UR4, UPT, UPT, UR4, UR16, URZ ;  /* 0x0000001004047290 */ /* 0x000fe2000fffe0ff */
[----:B------:R-:W-:Y:S01]  /*2600*/  LOP3.LUT R0, R3, 0x3f80, R0, 0xf8, !PT ;  /* 0x00003f8003007812 */ /* 0x000fe200078ef800 */
[----:B------:R-:W-:Y:S01]  /*2610*/  UMOV UR6, UR11 ;  /* 0x0000000b00067c82 */ /* 0x000fe20008000000 */
[----:B------:R-:W-:-:S02]  /*2620*/  ISETP.LT.U32.AND P0, PT, R132, 0x80, P0 ;  /* 0x000000808400780c */ /* 0x000fc40000701070 */
[C---:B------:R-:W-:Y:S02]  /*2630*/  LOP3.LUT R2, R0.reuse, 0x10, RZ, 0x3c, !PT ;  /* 0x0000001000027812 */ /* 0x040fe400078e3cff */
[----:B------:R-:W-:Y:S02]  /*2640*/  LOP3.LUT R3, R0, 0x20, RZ, 0x3c, !PT ;  /* 0x0000002000037812 */ /* 0x000fe400078e3cff */
[----:B----4-:R-:W3:Y:S01]  /*2650*/  LDTM.x128 R4, tmem[UR4] ;  /* 0x00000004000479ee */ /* 0x010ee200083c0000 */
[----:B------:R-:W-:Y:S01]  /*2660*/  NOP ;  /* 0x0000000000007918 */ /* 0x000fe20000000000 */
[----:B------:R-:W-:Y:S02]  /*2670*/  ULEA UR4, UR5, UR12, 0xe ;  /* 0x0000000c05047291 */ /* 0x000fe4000f8e70ff */
[----:B------:R-:W-:-:S03]  /*2680*/  ULEA UR5, UR5, UR13, 0x6 ;  /* 0x0000000d05057291 */ /* 0x000fc6000f8e30ff */
[----:B---3--:R-:W-:Y:S01]  /*2690*/  VOTEU.ANY UP1, P0 ;  /* 0x0000000000ff7886 */ /* 0x008fe20000020100 */
[----:B------:R-:W-:Y:S01]  /*26a0*/  VOTEU.ANY UP0, P0 ;  /* 0x0000000000ff7886 */ /* 0x000fe20000000100 */
[----:B------:R-:W-:Y:S02]  /*26b0*/  F2FP.BF16.F32.PACK_AB R4, R5, R4 ;  /* 0x000000040504723e */ /* 0x000fe400000010ff */
[----:B------:R-:W-:Y:S02]  /*26c0*/  F2FP.BF16.F32.PACK_AB R68, R69, R68 ;  /* 0x000000444544723e */ /* 0x000fe400000010ff */
[----:B------:R-:W-:Y:S02]  /*26d0*/  F2FP.BF16.F32.PACK_AB R5, R7, R6 ;  /* 0x000000060705723e */ /* 0x000fe400000010ff */
[----:B------:R-:W-:Y:S02]  /*26e0*/  F2FP.BF16.F32.PACK_AB R12, R13, R12 ;  /* 0x0000000c0d0c723e */ /* 0x000fe400000010ff */
[----:B------:R-:W-:-:S02]  /*26f0*/  F2FP.BF16.F32.PACK_AB R69, R71, R70 ;  /* 0x000000464745723e */ /* 0x000fc400000010ff */
[----:B------:R-:W-:Y:S02]  /*2700*/  F2FP.BF16.F32.PACK_AB R76, R77, R76 ;  /* 0x0000004c4d4c723e */ /* 0x000fe400000010ff */
[----:B------:R-:W-:Y:S02]  /*2710*/  F2FP.BF16.F32.PACK_AB R6, R9, R8 ;  /* 0x000000080906723e */ /* 0x000fe400000010ff */
[----:B------:R-:W-:Y:S02]  /*2720*/  F2FP.BF16.F32.PACK_AB R7, R11, R10 ;  /* 0x0000000a0b07723e */ /* 0x000fe400000010ff */
[----:B------:R-:W-:Y:S02]  /*2730*/  F2FP.BF16.F32.PACK_AB R13, R15, R14 ;  /* 0x0000000e0f0d723e */ /* 0x000fe400000010ff */
[----:B------:R-:W-:Y:S01]  /*2740*/  F2FP.BF16.F32.PACK_AB R20, R21, R20 ;  /* 0x000000141514723e */ /* 0x000fe200000010ff */
[----:B--2---:R2:W-:Y:S01]  /*2750*/  STS.128 [R0+UR12], R4 ;  /* 0x0000000400007988 */ /* 0x0045e20008000c0c */
[----:B------:R-:W-:-:S02]  /*2760*/  F2FP.BF16.F32.PACK_AB R70, R73, R72 ;  /* 0x000000484946723e */ /* 0x000fc400000010ff */
[----:B------:R-:W-:Y:S02]  /*2770*/  F2FP.BF16.F32.PACK_AB R71, R75, R74 ;  /* 0x0000004a4b47723e */ /* 0x000fe400000010ff */
[----:B------:R-:W-:Y:S02]  /*2780*/  F2FP.BF16.F32.PACK_AB R77, R79, R78 ;  /* 0x0000004e4f4d723e */ /* 0x000fe400000010ff */
[----:B------:R-:W-:Y:S01]  /*2790*/  F2FP.BF16.F32.PACK_AB R84, R85, R84 ;  /* 0x000000545554723e */ /* 0x000fe200000010ff */
[----:B------:R3:W-:Y:S01]  /*27a0*/  STS.128 [R0+UR12+0x4000], R68 ;  /* 0x0040004400007988 */ /* 0x0007e20008000c0c */
[----:B------:R-:W-:Y:S02]  /*27b0*/  F2FP.BF16.F32.PACK_AB R14, R17, R16 ;  /* 0x00000010110e723e */ /* 0x000fe400000010ff */
[----:B------:R-:W-:Y:S02]  /*27c0*/  F2FP.BF16.F32.PACK_AB R15, R19, R18 ;  /* 0x00000012130f723e */ /* 0x000fe400000010ff */
[----:B------:R-:W-:-:S02]  /*27d0*/  F2FP.BF16.F32.PACK_AB R21, R23, R22 ;  /* 0x000000161715723e */ /* 0x000fc400000010ff */
[----:B------:R-:W-:Y:S01]  /*27e0*/  F2FP.BF16.F32.PACK_AB R28, R29, R28 ;  /* 0x0000001c1d1c723e */ /* 0x000fe200000010ff */
[----:B------:R4:W-:Y:S01]  /*27f0*/  STS.128 [R2+UR12], R12 ;  /* 0x0000000c02007988 */ /* 0x0009e20008000c0c */
[----:B------:R-:W-:Y:S02]  /*2800*/  F2FP.BF16.F32.PACK_AB R78, R81, R80 ;  /* 0x00000050514e723e */ /* 0x000fe400000010ff */
[----:B------:R-:W-:Y:S02]  /*2810*/  F2FP.BF16.F32.PACK_AB R79, R83, R82 ;  /* 0x00000052534f723e */ /* 0x000fe400000010ff */
[----:B------:R-:W-:Y:S02]  /*2820*/  F2FP.BF16.F32.PACK_AB R85, R87, R86 ;  /* 0x000000565755723e */ /* 0x000fe400000010ff */
[----:B------:R-:W-:Y:S01]  /*2830*/  F2FP.BF16.F32.PACK_AB R92, R93, R92 ;  /* 0x0000005c5d5c723e */ /* 0x000fe200000010ff */
[----:B------:R4:W-:Y:S01]  /*2840*/  STS.128 [R2+UR12+0x4000], R76 ;  /* 0x0040004c02007988 */ /* 0x0009e20008000c0c */
[----:B------:R-:W-:-:S02]  /*2850*/  F2FP.BF16.F32.PACK_AB R22, R25, R24 ;  /* 0x000000181916723e */ /* 0x000fc400000010ff */
[----:B------:R-:W-:Y:S02]  /*2860*/  F2FP.BF16.F32.PACK_AB R23, R27, R26 ;  /* 0x0000001a1b17723e */ /* 0x000fe400000010ff */
[----:B------:R-:W-:Y:S02]  /*2870*/  F2FP.BF16.F32.PACK_AB R29, R31, R30 ;  /* 0x0000001e1f1d723e */ /* 0x000fe400000010ff */
[----:B------:R-:W-:Y:S01]  /*2880*/  F2FP.BF16.F32.PACK_AB R36, R37, R36 ;  /* 0x000000242524723e */ /* 0x000fe200000010ff */
[----:B------:R4:W-:Y:S01]  /*2890*/  STS.128 [R3+UR12], R20 ;  /* 0x0000001403007988 */ /* 0x0009e20008000c0c */
[----:B------:R-:W-:Y:S02]  /*28a0*/  F2FP.BF16.F32.PACK_AB R86, R89, R88 ;  /* 0x000000585956723e */ /* 0x000fe400000010ff */
[----:B------:R-:W-:Y:S02]  /*28b0*/  F2FP.BF16.F32.PACK_AB R87, R91, R90 ;  /* 0x0000005a5b57723e */ /* 0x000fe400000010ff */
[----:B------:R-:W-:-:S02]  /*28c0*/  F2FP.BF16.F32.PACK_AB R93, R95, R94 ;  /* 0x0000005e5f5d723e */ /* 0x000fc400000010ff */
[----:B------:R-:W-:Y:S01]  /*28d0*/  F2FP.BF16.F32.PACK_AB R100, R101, R100 ;  /* 0x000000646564723e */ /* 0x000fe200000010ff */
[----:B------:R4:W-:Y:S01]  /*28e0*/  STS.128 [R3+UR12+0x4000], R84 ;  /* 0x0040005403007988 */ /* 0x0009e20008000c0c */
        /* <DEDUP_REMOVED lines=8> */
[----:B------:R-:W-:Y:S02]  /*2970*/  LOP3.LUT R8, R0, 0x30, RZ, 0x3c, !PT ;  /* 0x0000003000087812 */ /* 0x000fe400078e3cff */
[----:B------:R-:W-:Y:S02]  /*2980*/  F2FP.BF16.F32.PACK_AB R38, R41, R40 ;  /* 0x000000282926723e */ /* 0x000fe400000010ff */
[----:B------:R-:W-:Y:S01]  /*2990*/  F2FP.BF16.F32.PACK_AB R39, R43, R42 ;  /* 0x0000002a2b27723e */ /* 0x000fe200000010ff */
[----:B------:R4:W-:Y:S01]  /*29a0*/  STS.128 [R8+UR12], R28 ;  /* 0x0000001c08007988 */ /* 0x0009e20008000c0c */
[----:B------:R-:W-:-:S02]  /*29b0*/  F2FP.BF16.F32.PACK_AB R45, R47, R46 ;  /* 0x0000002e2f2d723e */ /* 0x000fc400000010ff */
[----:B------:R-:W-:Y:S01]  /*29c0*/  F2FP.BF16.F32.PACK_AB R52, R53, R52 ;  /* 0x000000343534723e */ /* 0x000fe200000010ff */
[----:B------:R4:W-:Y:S01]  /*29d0*/  STS.128 [R8+UR12+0x4000], R92 ;  /* 0x0040005c08007988 */ /* 0x0009e20008000c0c */
[----:B------:R-:W-:Y:S02]  /*29e0*/  F2FP.BF16.F32.PACK_AB R102, R105, R104 ;  /* 0x000000686966723e */ /* 0x000fe400000010ff */
[----:B------:R-:W-:Y:S02]  /*29f0*/  F2FP.BF16.F32.PACK_AB R103, R107, R106 ;  /* 0x0000006a6b67723e */ /* 0x000fe400000010ff */
[----:B------:R-:W-:Y:S02]  /*2a00*/  F2FP.BF16.F32.PACK_AB R109, R111, R110 ;  /* 0x0000006e6f6d723e */ /* 0x000fe400000010ff */
[----:B------:R-:W-:Y:S02]  /*2a10*/  F2FP.BF16.F32.PACK_AB R116, R117, R116 ;  /* 0x000000747574723e */ /* 0x000fe400000010ff */
[----:B------:R-:W-:-:S02]  /*2a20*/  LOP3.LUT R9, R0, 0x40, RZ, 0x3c, !PT ;  /* 0x0000004000097812 */ /* 0x000fc400078e3cff */
[----:B------:R-:W-:Y:S02]  /*2a30*/  F2FP.BF16.F32.PACK_AB R46, R49, R48 ;  /* 0x00000030312e723e */ /* 0x000fe400000010ff */
[----:B------:R-:W-:Y:S01]  /*2a40*/  F2FP.BF16.F32.PACK_AB R47, R51, R50 ;  /* 0x00000032332f723e */ /* 0x000fe200000010ff */
[----:B------:R4:W-:Y:S01]  /*2a50*/  STS.128 [R9+UR12], R36 ;  /* 0x0000002409007988 */ /* 0x0009e20008000c0c */
[----:B------:R-:W-:Y:S02]  /*2a60*/  F2FP.BF16.F32.PACK_AB R53, R55, R54 ;  /* 0x000000363735723e */ /* 0x000fe400000010ff */
[----:B------:R-:W-:Y:S01]  /*2a70*/  F2FP.BF16.F32.PACK_AB R60, R61, R60 ;  /* 0x0000003c3d3c723e */ /* 0x000fe200000010ff */
[----:B------:R4:W-:Y:S01]  /*2a80*/  STS.128 [R9+UR12+0x4000], R100 ;  /* 0x0040006409007988 */ /* 0x0009e20008000c0c */
[----:B------:R-:W-:Y:S02]  /*2a90*/  F2FP.BF16.F32.PACK_AB R110, R113, R112 ;  /* 0x00000070716e723e */ /* 0x000fe400000010ff */
[----:B------:R-:W-:-:S02]  /*2aa0*/  F2FP.BF16.F32.PACK_AB R111, R115, R114 ;  /* 0x00000072736f723e */ /* 0x000fc400000010ff */
        /* <DEDUP_REMOVED lines=11> */
[----:B--2---:R-:W-:Y:S02]  /*2b60*/  LOP3.LUT R4, R0, 0x60, RZ, 0x3c, !PT ;  /* 0x0000006000047812 */ /* 0x004fe400078e3cff */
[----:B------:R-:W-:Y:S02]  /*2b70*/  F2FP.BF16.F32.PACK_AB R62, R65, R64 ;  /* 0x00000040413e723e */ /* 0x000fe400000010ff */
[----:B------:R-:W-:Y:S01]  /*2b80*/  F2FP.BF16.F32.PACK_AB R63, R67, R66 ;  /* 0x00000042433f723e */ /* 0x000fe200000010ff */
[----:B------:R4:W-:Y:S01]  /*2b90*/  STS.128 [R4+UR12], R52 ;  /* 0x0000003404007988 */ /* 0x0009e20008000c0c */
[----:B------:R-:W-:-:S02]  /*2ba0*/  F2FP.BF16.F32.PACK_AB R126, R129, R128 ;  /* 0x00000080817e723e */ /* 0x000fc400000010ff */
[----:B------:R-:W-:Y:S01]  /*2bb0*/  F2FP.BF16.F32.PACK_AB R127, R131, R130 ;  /* 0x00000082837f723e */ /* 0x000fe200000010ff */
[----:B------:R4:W-:Y:S01]  /*2bc0*/  STS.128 [R4+UR12+0x4000], R116 ;  /* 0x0040007404007988 */ /* 0x0009e20008000c0c */
[----:B---3--:R-:W-:-:S05]  /*2bd0*/  LOP3.LUT R0, R0, 0x70, RZ, 0x3c, !PT ;  /* 0x0000007000007812 */ /* 0x008fca00078e3cff */
[----:B------:R4:W-:Y:S04]  /*2be0*/  STS.128 [R0+UR12], R60 ;  /* 0x0000003c00007988 */ /* 0x0009e80008000c0c */
[----:B------:R4:W-:Y:S01]  /*2bf0*/  STS.128 [R0+UR12+0x4000], R124 ;  /* 0x0040007c00007988 */ /* 0x0009e20008000c0c */
[----:B------:R2:W-:Y:S06]  /*2c00*/  MEMBAR.ALL.CTA ;  /* 0x0000000000007992 */ /* 0x0005ec0000008000 */
[----:B--2---:R-:W2:Y:S02]  /*2c10*/  FENCE.VIEW.ASYNC.S ;  /* 0x00000000000073c6 */ /* 0x004ea40000000000 */
[----:B--2---:R-:W-:Y:S06]  /*2c20*/  BAR.SYNC.DEFER_BLOCKING 0x0 ;  /* 0x0000000000007b1d */ /* 0x004fec0000010000 */
[----:B------:R4:W-:Y:S01]  /*2c30*/  @UP1 UTMASTG.2D [UR4], [UR14] ;  /* 0x000000040e0013b5 */ /* 0x0009e20008008000 */
[----:B------:R0:W-:Y:S01]  /*2c40*/  UTMACMDFLUSH ;  /* 0x00000000000079b7 */ /* 0x0001e20000000000 */
[----:B------:R-:W-:-:S04]  /*2c50*/  DEPBAR.LE SB0, 0x0 ;  /* 0x000080000000791a */ /* 0x000fc80000000000 */
[----:B------:R-:W-:Y:S08]  /*2c60*/  BAR.SYNC.DEFER_BLOCKING 0x0 ;  /* 0x0000000000007b1d */ /* 0x000ff00000010000 */
[----:B------:R-:W-:Y:S06]  /*2c70*/  BAR.SYNC.DEFER_BLOCKING 0x0 ;  /* 0x0000000000007b1d */ /* 0x000fec0000010000 */
[----:B----4-:R-:W-:Y:S05]  /*2c80*/  @P2 BRA `(.L_x_75) ;  /* 0x0000000000a02947 */ /* 0x010fea0003800000 */
[----:B------:R-:W2:Y:S01]  /*2c90*/  S2UR UR5, SR_CgaCtaId ;  /* 0x00000000000579c3 */ /* 0x000ea20000008800 */
[----:B------:R-:W-:Y:S01]  /*2ca0*/  NOP ;  /* 0x0000000000007918 */ /* 0x000fe20000000000 */
[----:B------:R-:W-:Y:S01]  /*2cb0*/  UMOV UR4, 0x50 ;  /* 0x0000005000047882 */ /* 0x000fe20000000000 */
[----:B------:R-:W-:Y:S02]  /*2cc0*/  IMAD.U32 R0, RZ, RZ, UR24 ;  /* 0x00000018ff007e24 */ /* 0x000fe4000f8e00ff */
[----:B------:R-:W-:Y:S02]  /*2cd0*/  IMAD.MOV.U32 R3, RZ, RZ, 0xff ;  /* 0x000000ffff037424 */ /* 0x000fe400078e00ff */
[----:B------:R-:W-:Y:S01]  /*2ce0*/  IMAD.MOV.U32 R7, RZ, RZ, 0x1 ;  /* 0x00000001ff077424 */ /* 0x000fe200078e00ff */
[----:B------:R-:W-:-:S04]  /*2cf0*/  LOP3.LUT R0, R0, 0xffff, RZ, 0xc0, !PT ;  /* 0x0000ffff00007812 */ /* 0x000fc800078ec0ff */
[----:B------:R-:W-:-:S05]  /*2d00*/  SHF.R.U32.HI R0, RZ, 0x5, R0 ;  /* 0x00000005ff007819 */ /* 0x000fca0000011600 */
[----:B------:R-:W-:Y:S01]  /*2d10*/  VIADD R2, R0, 0x10 ;  /* 0x0000001000027836 */ /* 0x000fe20000000000 */
[----:B------:R-:W-:Y:S01]  /*2d20*/  SHF.L.U32 R0, R3, R0, RZ ;  /* 0x0000000003007219 */ /* 0x000fe200000006ff */
[----:B--2---:R-:W-:-:S03]  /*2d30*/  ULEA UR6, UR5, UR4, 0x18 ;  /* 0x0000000405067291 */ /* 0x004fc6000f8ec0ff */
[----:B------:R-:W-:-:S04]  /*2d40*/  SHF.L.U32 R3, R7, R2, RZ ;  /* 0x0000000207037219 */ /* 0x000fc800000006ff */
[----:B------:R-:W-:Y:S02]  /*2d50*/  LOP3.LUT R0, R3, R0, RZ, 0xfc, !PT ;  /* 0x0000000003007212 */ /* 0x000fe400078efcff */
[----:B------:R-:W2:Y:S02]  /*2d60*/  LDS R5, [UR6] ;  /* 0x00000006ff057984 */ /* 0x000ea40008000800 */
[C---:B------:R-:W-:Y:S02]  /*2d70*/  LOP3.LUT R2, R0.reuse, 0xffff, RZ, 0xc0, !PT ;  /* 0x0000ffff00027812 */ /* 0x040fe400078ec0ff */
[----:B--2---:R-:W-:-:S04]  /*2d80*/  LOP3.LUT R3, R0, 0xffff, R5, 0x80, !PT ;  /* 0x0000ffff00037812 */ /* 0x004fc800078e8005 */
[----:B------:R-:W-:-:S13]  /*2d90*/  ISETP.NE.AND P0, PT, R3, R2, PT ;  /* 0x000000020300720c */ /* 0x000fda0003f05270 */
[----:B------:R-:W-:Y:S05]  /*2da0*/  @P0 BRA `(.L_x_76) ;  /* 0x0000000000500947 */ /* 0x000fea0003800000 */
[----:B------:R-:W-:Y:S02]  /*2db0*/  SHF.R.U32.HI R5, RZ, 0x10, R5 ;  /* 0x00000010ff057819 */ /* 0x000fe40000011605 */
[----:B------:R-:W-:-:S04]  /*2dc0*/  SHF.R.U32.HI R2, RZ, 0x10, R0 ;  /* 0x00000010ff027819 */ /* 0x000fc80000011600 */
[----:B------:R-:W-:-:S04]  /*2dd0*/  LOP3.LUT R5, R5, R2, RZ, 0xc0, !PT ;  /* 0x0000000205057212 */ /* 0x000fc800078ec0ff */
[----:B------:R-:W-:-:S13]  /*2de0*/  ISETP.NE.AND P0, PT, R5, R2, PT ;  /* 0x000000020500720c */ /* 0x000fda0003f05270 */
[----:B------:R-:W-:Y:S05]  /*2df0*/  @P0 BRA `(.L_x_77) ;  /* 0x0000000000300947 */ /* 0x000fea0003800000 */
[----:B------:R-:W-:Y:S01]  /*2e00*/  R2UR UR4, R0 ;  /* 0x00000000000472ca */ /* 0x000fe200000e0000 */
[----:B------:R-:W-:Y:S01]  /*2e10*/  VOTEU.ANY UR5, UPT, PT ;  /* 0x0000000000057886 */ /* 0x000fe200038e0100 */
[----:B------:R-:W2:Y:S01]  /*2e20*/  S2R R0, SR_LANEID ;  /* 0x0000000000007919 */ /* 0x000ea20000000000 */
[----:B------:R-:W-:-:S10]  /*2e30*/  UFLO.U32 UR5, UR5 ;  /* 0x00000005000572bd */ /* 0x000fd400080e0000 */
[----:B------:R-:W-:-:S06]  /*2e40*/  ULOP3.LUT UR4, URZ, UR4, URZ, 0x33, !UPT ;  /* 0x00000004ff047292 */ /* 0x000fcc000f8e33ff */
[----:B------:R-:W-:-:S04]  /*2e50*/  IMAD.U32 R2, RZ, RZ, UR4 ;  /* 0x00000004ff027e24 */ /* 0x000fc8000f8e00ff */
[----:B------:R-:W3:Y:S02]  /*2e60*/  REDUX UR7, R2 ;  /* 0x00000000020773c4 */ /* 0x000ee40000000000 */
[----:B------:R4:W-:Y:S01]  /*2e70*/  UTCATOMSWS.AND URZ, UR4 ;  /* 0x0000000400ff79e3 */ /* 0x0009e20008000000 */
[----:B--2---:R-:W-:Y:S01]  /*2e80*/  ISETP.EQ.U32.AND P0, PT, R0, UR5, PT ;  /* 0x0000000500007c0c */ /* 0x004fe2000bf02070 */
[----:B---3--:R-:W-:-:S12]  /*2e90*/  IMAD.U32 R0, RZ, RZ, UR7 ;  /* 0x00000007ff007e24 */ /* 0x008fd8000f8e00ff */
[----:B------:R4:W-:Y:S01]  /*2ea0*/  @P0 ATOMS.AND RZ, [UR6], R0 ;  /* 0x00000000ffff098c */ /* 0x0009e2000a800006 */
[----:B------:R-:W-:Y:S05]  /*2eb0*/  BRA `(.L_x_75) ;  /* 0x0000000000147947 */ /* 0x000fea0003800000 */
.L_x_77:
[----:B------:R-:W-:-:S07]  /*2ec0*/  MOV R2, 0x2ee0 ;  /* 0x00002ee000027802 */ /* 0x000fce0000000f00 */
[----:B-1----:R-:W-:Y:S05]  /*2ed0*/  CALL.REL.NOINC `($__internal_0_$__cuda_sm10x_tcgen05_guardrail_trap_col_being_dealloced_not_returned_by_alloc) ;  /* 0x0000000000447944 */ /* 0x002fea0003c00000 */
[----:B------:R-:W-:Y:S05]  /*2ee0*/  BRA `(.L_x_75) ;  /* 0x0000000000087947 */ /* 0x000fea0003800000 */
.L_x_76:
[----:B------:R-:W-:-:S07]  /*2ef0*/  MOV R2, 0x2f10 ;  /* 0x00002f1000027802 */ /* 0x000fce0000000f00 */
[----:B-1----:R-:W-:Y:S05]  /*2f00*/  CALL.REL.NOINC `($__internal_2_$__cuda_sm10x_tcgen05_guardrail_trap_unallocated_columns_being_dealloced) ;  /* 0x0000000000507944 */ /* 0x002fea0003c00000 */
.L_x_75:
[----:B------:R-:W-:Y:S01]  /*2f10*/  NOP ;  /* 0x0000000000007918 */ /* 0x000fe20000000000 */
[----:B----4-:R-:W-:Y:S05]  /*2f20*/  EXIT ;  /* 0x000000000000794d */ /* 0x010fea0003800000 */
.L_x_60:
[----:B------:R-:W2:Y:S02]  /*2f30*/  SYNCS.PHASECHK.TRANS64.TRYWAIT P0, [UR12+0x18000], RZ ;  /* 0x018000ffff0075a7 */ /* 0x000ea4000800110c */
[----:B--2---:R-:W-:Y:S05]  /*2f40*/  @!P0 BRA `(.L_x_60) ;  /* 0xfffffffc00f88947 */ /* 0x004fea000383ffff */
[----:B------:R-:W-:Y:S05]  /*2f50*/  BRA `(.L_x_78) ;  /* 0xffffffec00607947 */ /* 0x000fea000383ffff */
.L_x_62:
[----:B------:R-:W2:Y:S02]  /*2f60*/  SYNCS.PHASECHK.TRANS64.TRYWAIT P1, [UR12+0x18020], RZ ;  /* 0x018020ffff0075a7 */ /* 0x000ea4000802110c */
[----:B--2---:R-:W-:Y:S05]  /*2f70*/  @!P1 BRA `(.L_x_62) ;  /* 0xfffffffc00f89947 */ /* 0x004fea000383ffff */
[----:B------:R-:W-:Y:S05]  /*2f80*/  BRA `(.L_x_79) ;  /* 0xffffffec00e07947 */ /* 0x000fea000383ffff */
.L_x_63:
[----:B------:R-:W3:Y:S02]  /*2f90*/  SYNCS.PHASECHK.TRANS64.TRYWAIT P0, [UR18+0x18000], R3 ;  /* 0x01800003ff0075a7 */ /* 0x000ee40008001112 */
[----:B---3--:R-:W-:Y:S05]  /*2fa0*/  @!P0 BRA `(.L_x_63) ;  /* 0xfffffffc00f88947 */ /* 0x008fea000383ffff */
[----:B------:R-:W-:Y:S05]  /*2fb0*/  BRA `(.L_x_80) ;  /* 0xfffffff000687947 */ /* 0x000fea000383ffff */
.L_x_65:
[----:B------:R-:W3:Y:S02]  /*2fc0*/  SYNCS.PHASECHK.TRANS64.TRYWAIT P0, [UR18+0x18020], R3 ;  /* 0x01802003ff0075a7 */ /* 0x000ee40008001112 */
[----:B---3--:R-:W-:Y:S05]  /*2fd0*/  @!P0 BRA `(.L_x_65) ;  /* 0xfffffffc00f88947 */ /* 0x008fea000383ffff */
[----:B------:R-:W-:Y:S05]  /*2fe0*/  BRA `(.L_x_81) ;  /* 0xfffffff000dc7947 */ /* 0x000fea000383ffff */
        .weak           $__internal_0_$__cuda_sm10x_tcgen05_guardrail_trap_col_being_dealloced_not_returned_by_alloc
        .type           $__internal_0_$__cuda_sm10x_tcgen05_guardrail_trap_col_being_dealloced_not_returned_by_alloc,@function
        .size           $__internal_0_$__cuda_sm10x_tcgen05_guardrail_trap_col_being_dealloced_not_returned_by_alloc,($__internal_1_$__cuda_sm10x_tcgen05_guardrail_trap_phase_invalid_during_alloc - $__internal_0_$__cuda_sm10x_tcgen05_guardrail_trap_col_being_dealloced_not_returned_by_alloc)
$__internal_0_$__cuda_sm10x_tcgen05_guardrail_trap_col_being_dealloced_not_returned_by_alloc:
[----:B------:R-:W-:Y:S05]  /*2ff0*/  BPT.TRAP 0x1 ;  /* 0x000000040000795c */ /* 0x000fea0000300000 */
[----:B------:R-:W-:-:S04]  /*3000*/  IMAD.MOV.U32 R3, RZ, RZ, 0x0 ;  /* 0x00000000ff037424 */ /* 0x000fc800078e00ff */
[----:B------:R-:W-:Y:S05]  /*3010*/  RET.REL.NODEC R2 `(gluon_tcgen05) ;  /* 0xffffffcc02f87950 */ /* 0x000fea0003c3ffff */
        .weak           $__internal_1_$__cuda_sm10x_tcgen05_guardrail_trap_phase_invalid_during_alloc
        .type           $__internal_1_$__cuda_sm10x_tcgen05_guardrail_trap_phase_invalid_during_alloc,@function
        .size           $__internal_1_$__cuda_sm10x_tcgen05_guardrail_trap_phase_invalid_during_alloc,($__internal_2_$__cuda_sm10x_tcgen05_guardrail_trap_unallocated_columns_being_dealloced - $__internal_1_$__cuda_sm10x_tcgen05_guardrail_trap_phase_invalid_during_alloc)
$__internal_1_$__cuda_sm10x_tcgen05_guardrail_trap_phase_invalid_during_alloc:
[----:B------:R-:W-:Y:S05]  /*3020*/  BPT.TRAP 0x1 ;  /* 0x000000040000795c */ /* 0x000fea0000300000 */
[----:B------:R-:W-:-:S04]  /*3030*/  IMAD.MOV.U32 R3, RZ, RZ, 0x0 ;  /* 0x00000000ff037424 */ /* 0x000fc800078e00ff */
[----:B------:R-:W-:Y:S05]  /*3040*/  RET.REL.NODEC R2 `(gluon_tcgen05) ;  /* 0xffffffcc02ec7950 */ /* 0x000fea0003c3ffff */
        .weak           $__internal_2_$__cuda_sm10x_tcgen05_guardrail_trap_unallocated_columns_being_dealloced
        .type           $__internal_2_$__cuda_sm10x_tcgen05_guardrail_trap_unallocated_columns_being_dealloced,@function
        .size           $__internal_2_$__cuda_sm10x_tcgen05_guardrail_trap_unallocated_columns_being_dealloced,(.L_x_85 - $__internal_2_$__cuda_sm10x_tcgen05_guardrail_trap_unallocated_columns_being_dealloced)
$__internal_2_$__cuda_sm10x_tcgen05_guardrail_trap_unallocated_columns_being_dealloced:
[----:B------:R-:W-:Y:S05]  /*3050*/  BPT.TRAP 0x1 ;  /* 0x000000040000795c */ /* 0x000fea0000300000 */
[----:B------:R-:W-:-:S04]  /*3060*/  IMAD.MOV.U32 R3, RZ, RZ, 0x0 ;  /* 0x00000000ff037424 */ /* 0x000fc800078e00ff */
[----:B------:R-:W-:Y:S05]  /*3070*/  RET.REL.NODEC R2 `(gluon_tcgen05) ;  /* 0xffffffcc02e07950 */ /* 0x000fea0003c3ffff */
.L_x_82:
[----:B------:R-:W-:-:S00]  /*3080*/  BRA `(.L_x_82) ;  /* 0xfffffffc00fc7947 */ /* 0x000fc0000383ffff */
[----:B------:R-:W-:-:S00]  /*3090*/  NOP ;  /* 0x0000000000007918 */ /* 0x000fc00000000000 */
        /* <DEDUP_REMOVED lines=14> */
.L_x_85:


//--------------------- .nv.shared.gluon_tcgen05  --------------------------
	.section	.nv.shared.gluon_tcgen05,"aw",@nobits
	.sectionflags	@""
	.align	16
	.zero		1024


//--------------------- .nv.shared.reserved.0     --------------------------
	.section	.nv.shared.reserved.0,"aw",@nobits
	.align	8
	.weak		__nv_reservedSMEM_offset_0_alias
	.size		__nv_reservedSMEM_offset_0_alias, 0, 64
	.other		__nv_reservedSMEM_offset_0_alias,@"STO_CUDA_RESERVED_SHARED STV_DEFAULT"
__nv_reservedSMEM_offset_0_alias:
	.zero		0
.nv.shared.reserved.0:
	.zero		64
	.weak		__nv_reservedSMEM_allocation_phase
	.type		__nv_reservedSMEM_allocation_phase,@object
	.size		__nv_reservedSMEM_allocation_phase,(.L_0 - __nv_reservedSMEM_allocation_phase)
__nv_reservedSMEM_allocation_phase:
	.zero		1
.L_0:
	.zero		7
	.weak		__nv_reservedSMEM_devtool_atexit_pc
	.type		__nv_reservedSMEM_devtool_atexit_pc,@object
	.size		__nv_reservedSMEM_devtool_atexit_pc,(__nv_reservedSMEM_allocation_mask - __nv_reservedSMEM_devtool_atexit_pc)
__nv_reservedSMEM_devtool_atexit_pc:
	.zero		8
	.weak		__nv_reservedSMEM_allocation_mask
	.type		__nv_reservedSMEM_allocation_mask,@object
	.size		__nv_reservedSMEM_allocation_mask,(.L_2 - __nv_reservedSMEM_allocation_mask)
__nv_reservedSMEM_allocation_mask:
	.zero		4
.L_2:


//--------------------- .nv.constant0.gluon_tcgen05 --------------------------
	.section	.nv.constant0.gluon_tcgen05,"a",@progbits
	.sectionflags	@""
	.align	4
.nv.constant0.gluon_tcgen05:
	.zero		976


//--------------------- SYMBOLS --------------------------

	.type		.nv.reservedSmem.offset0,@object
	.size		.nv.reservedSmem.offset0,0x4
	.type		.nv.reservedSmem.cap,@object
	.size		.nv.reservedSmem.cap,0x4
